def attn_fwd(
    Q,
    K,
    V,
    Out,
    Lse,
    sm_scale,
    stride_qz,
    stride_qh,
    stride_qm,
    stride_qk,
    stride_kz,
    stride_kh,
    stride_kn,
    stride_kk,
    stride_vz,
    stride_vh,
    stride_vn,
    stride_vk,
    stride_oz,
    stride_oh,
    stride_om,
    stride_ok,
    seqlen_q,
    seqlen_k,
    BLOCK_M: tl.constexpr,
    BLOCK_N: tl.constexpr,
    HEAD_DIM: tl.constexpr,
    CAUSAL: tl.constexpr,
):
    start_m = tl.program_id(0)
    off_hz = tl.program_id(1)
    q_off = off_hz * stride_qh
    k_off = off_hz * stride_kh
    v_off = off_hz * stride_vh
    offs_m = start_m * BLOCK_M + tl.arange(0, BLOCK_M)
    offs_d = tl.arange(0, HEAD_DIM)
    offs_n = tl.arange(0, BLOCK_N)
    q_ptrs = Q + q_off + offs_m[:, None] * stride_qm + offs_d[None, :] * stride_qk
    k_ptrs = K + k_off + offs_d[:, None] * stride_kk + offs_n[None, :] * stride_kn
    v_ptrs = V + v_off + offs_n[:, None] * stride_vn + offs_d[None, :] * stride_vk
    m_i = tl.full([BLOCK_M], float("-inf"), dtype=tl.float32)
    l_i = tl.zeros([BLOCK_M], dtype=tl.float32) + 1.0
    acc = tl.zeros([BLOCK_M, HEAD_DIM], dtype=tl.float32)
    q = tl.load(q_ptrs)
    acc, l_i, m_i = _attn_fwd_inner(
        acc,
        l_i,
        m_i,
        q,
        k_ptrs,
        v_ptrs,
        sm_scale,
        stride_kn,
        stride_vn,
        start_m,
        seqlen_k,
        BLOCK_M,
        BLOCK_N,
        HEAD_DIM,
        CAUSAL,
    )
    acc = acc / l_i[:, None]
    lse = m_i + tl.math.log2(l_i) / 1.4426950408889634
    o_ptrs = (
        Out
        + off_hz * stride_oh
        + offs_m[:, None] * stride_om
        + offs_d[None, :] * stride_ok
    )
    tl.store(o_ptrs, acc.to(Out.dtype.element_ty))
    tl.store(Lse + off_hz * seqlen_q + offs_m, lse)

# config = {"BLOCK_M": 256, "BLOCK_N": 64, "HEAD_DIM": 64, "arch": "sm_90", "causal": false, "dtype": "bf16", "num_stages": 2, "num_warps": 16}
# arch = sm_90


// ===== COMPILED SASS (sm_90a) =====

	.target	sm_90a

	.elftype	@"ET_EXEC"


//--------------------- .note.nv.tkinfo           --------------------------
	.section	.note.nv.tkinfo,"",@"SHT_NOTE"
	.sectionflags	@"SHF_NOTE_NV_TKINFO"
	.tkinfo
        /*0018*/ 	.word	0x00000002
        /*0030*/ 	.string	""
        /*0030*/ 	.string	"ptxas"
        /*0030*/ 	.string	"Cuda compilation tools, release 13.0, V13.0.88"
        /*0030*/ 	.string	"Build cuda_13.0.r13.0/compiler.36424714_0"
        /*0030*/ 	.string	"-v  -suppress-debug-info  -lineinfo  -arch sm_90a "



//--------------------- .note.nv.cuinfo           --------------------------
	.section	.note.nv.cuinfo,"",@"SHT_NOTE"
	.sectionflags	@"SHF_NOTE_NV_CUINFO"
        /*0018*/ 	.short	0x0002
        /*001a*/ 	.short	0x005a
        /*001c*/ 	.short	0x0082
	.zero		2


//--------------------- .nv.info                  --------------------------
	.section	.nv.info,"",@"SHT_CUDA_INFO"
	.align	4


	//----- nvinfo : EIATTR_REGCOUNT
	.align		4
        /*0000*/ 	.byte	0x04, 0x2f
        /*0002*/ 	.short	(.L_2 - .L_1)
	.align		4
.L_1:
        /*0004*/ 	.word	index@(attn_fwd)
        /*0008*/ 	.word	0x00000080


	//----- nvinfo : EIATTR_FRAME_SIZE
	.align		4
.L_2:
        /*000c*/ 	.byte	0x04, 0x11
        /*000e*/ 	.short	(.L_4 - .L_3)
	.align		4
.L_3:
        /*0010*/ 	.word	index@(attn_fwd)
        /*0014*/ 	.word	0x00000008


	//----- nvinfo : EIATTR_MIN_STACK_SIZE
	.align		4
.L_4:
        /*0018*/ 	.byte	0x04, 0x12
        /*001a*/ 	.short	(.L_6 - .L_5)
	.align		4
.L_5:
        /*001c*/ 	.word	index@(attn_fwd)
        /*0020*/ 	.word	0x00000008
.L_6:


//--------------------- .nv.compat                --------------------------
	.section	.nv.compat,"",@"SHT_CUDA_COMPAT_INFO"
	.align	4
        /*0000*/ 	.byte	0x02, 0x09, 0x01, 0x00, 0x02, 0x02, 0x04, 0x00, 0x02, 0x05, 0x05, 0x00, 0x03, 0x07, 0x01, 0x01
        /*0010*/ 	.byte	0x02, 0x03, 0x00, 0x00, 0x02, 0x06, 0x01, 0x00, 0x04, 0x0b, 0x08, 0x00, 0x00, 0x00, 0x00, 0x00
        /*0020*/ 	.byte	0x00, 0x00, 0x00, 0x00


//--------------------- .nv.info.attn_fwd         --------------------------
	.section	.nv.info.attn_fwd,"",@"SHT_CUDA_INFO"
	.sectionflags	@""
	.align	4


	//----- nvinfo : EIATTR_CUDA_API_VERSION
	.align		4
        /*0000*/ 	.byte	0x04, 0x37
        /*0002*/ 	.short	(.L_8 - .L_7)
.L_7:
        /*0004*/ 	.word	0x00000082


	//----- nvinfo : EIATTR_KPARAM_INFO
	.align		4
.L_8:
        /*0008*/ 	.byte	0x04, 0x17
        /*000a*/ 	.short	(.L_10 - .L_9)
.L_9:
        /*000c*/ 	.word	0x00000000
        /*0010*/ 	.short	0x0019
        /*0012*/ 	.short	0x0080
        /*0014*/ 	.byte	0x00, 0xf4, 0x21, 0x00


	//----- nvinfo : EIATTR_KPARAM_INFO
	.align		4
.L_10:
        /*0018*/ 	.byte	0x04, 0x17
        /*001a*/ 	.short	(.L_12 - .L_11)
.L_11:
        /*001c*/ 	.word	0x00000000
        /*0020*/ 	.short	0x0018
        /*0022*/ 	.short	0x0078
        /*0024*/ 	.byte	0x00, 0xf4, 0x21, 0x00


	//----- nvinfo : EIATTR_KPARAM_INFO
	.align		4
.L_12:
        /*0028*/ 	.byte	0x04, 0x17
        /*002a*/ 	.short	(.L_14 - .L_13)
.L_13:
        /*002c*/ 	.word	0x00000000
        /*0030*/ 	.short	0x0017
        /*0032*/ 	.short	0x0070
        /*0034*/ 	.byte	0x00, 0xf0, 0x11, 0x00


	//----- nvinfo : EIATTR_KPARAM_INFO
	.align		4
.L_14:
        /*0038*/ 	.byte	0x04, 0x17
        /*003a*/ 	.short	(.L_16 - .L_15)
.L_15:
        /*003c*/ 	.word	0x00000000
        /*0040*/ 	.short	0x0016
        /*0042*/ 	.short	0x006c
        /*0044*/ 	.byte	0x00, 0xf0, 0x11, 0x00


	//----- nvinfo : EIATTR_KPARAM_INFO
	.align		4
.L_16:
        /*0048*/ 	.byte	0x04, 0x17
        /*004a*/ 	.short	(.L_18 - .L_17)
.L_17:
        /*004c*/ 	.word	0x00000000
        /*0050*/ 	.short	0x0015
        /*0052*/ 	.short	0x0068
        /*0054*/ 	.byte	0x00, 0xf0, 0x11, 0x00


	//----- nvinfo : EIATTR_KPARAM_INFO
	.align		4
.L_18:
        /*0058*/ 	.byte	0x04, 0x17
        /*005a*/ 	.short	(.L_20 - .L_19)
.L_19:
        /*005c*/ 	.word	0x00000000
        /*0060*/ 	.short	0x0014
        /*0062*/ 	.short	0x0064
        /*0064*/ 	.byte	0x00, 0xf0, 0x11, 0x00


	//----- nvinfo : EIATTR_KPARAM_INFO
	.align		4
.L_20:
        /*0068*/ 	.byte	0x04, 0x17
        /*006a*/ 	.short	(.L_22 - .L_21)
.L_21:
        /*006c*/ 	.word	0x00000000
        /*0070*/ 	.short	0x0013
        /*0072*/ 	.short	0x0060
        /*0074*/ 	.byte	0x00, 0xf0, 0x11, 0x00


	//----- nvinfo : EIATTR_KPARAM_INFO
	.align		4
.L_22:
        /*0078*/ 	.byte	0x04, 0x17
        /*007a*/ 	.short	(.L_24 - .L_23)
.L_23:
        /*007c*/ 	.word	0x00000000
        /*0080*/ 	.short	0x0012
        /*0082*/ 	.short	0x005c
        /*0084*/ 	.byte	0x00, 0xf0, 0x11, 0x00


	//----- nvinfo : EIATTR_KPARAM_INFO
	.align		4
.L_24:
        /*0088*/ 	.byte	0x04, 0x17
        /*008a*/ 	.short	(.L_26 - .L_25)
.L_25:
        /*008c*/ 	.word	0x00000000
        /*0090*/ 	.short	0x0011
        /*0092*/ 	.short	0x0058
        /*0094*/ 	.byte	0x00, 0xf0, 0x11, 0x00


	//----- nvinfo : EIATTR_KPARAM_INFO
	.align		4
.L_26:
        /*0098*/ 	.byte	0x04, 0x17
        /*009a*/ 	.short	(.L_28 - .L_27)
.L_27:
        /*009c*/ 	.word	0x00000000
        /*00a0*/ 	.short	0x0010
        /*00a2*/ 	.short	0x0054
        /*00a4*/ 	.byte	0x00, 0xf0, 0x11, 0x00


	//----- nvinfo : EIATTR_KPARAM_INFO
	.align		4
.L_28:
        /*00a8*/ 	.byte	0x04, 0x17
        /*00aa*/ 	.short	(.L_30 - .L_29)
.L_29:
        /*00ac*/ 	.word	0x00000000
        /*00b0*/ 	.short	0x000f
        /*00b2*/ 	.short	0x0050
        /*00b4*/ 	.byte	0x00, 0xf0, 0x11, 0x00


	//----- nvinfo : EIATTR_KPARAM_INFO
	.align		4
.L_30:
        /*00b8*/ 	.byte	0x04, 0x17
        /*00ba*/ 	.short	(.L_32 - .L_31)
.L_31:
        /*00bc*/ 	.word	0x00000000
        /*00c0*/ 	.short	0x000e
        /*00c2*/ 	.short	0x004c
        /*00c4*/ 	.byte	0x00, 0xf0, 0x11, 0x00


	//----- nvinfo : EIATTR_KPARAM_INFO
	.align		4
.L_32:
        /*00c8*/ 	.byte	0x04, 0x17
        /*00ca*/ 	.short	(.L_34 - .L_33)
.L_33:
        /*00cc*/ 	.word	0x00000000
        /*00d0*/ 	.short	0x000d
        /*00d2*/ 	.short	0x0048
        /*00d4*/ 	.byte	0x00, 0xf0, 0x11, 0x00


	//----- nvinfo : EIATTR_KPARAM_INFO
	.align		4
.L_34:
        /*00d8*/ 	.byte	0x04, 0x17
        /*00da*/ 	.short	(.L_36 - .L_35)
.L_35:
        /*00dc*/ 	.word	0x00000000
        /*00e0*/ 	.short	0x000c
        /*00e2*/ 	.short	0x0044
        /*00e4*/ 	.byte	0x00, 0xf0, 0x11, 0x00


	//----- nvinfo : EIATTR_KPARAM_INFO
	.align		4
.L_36:
        /*00e8*/ 	.byte	0x04, 0x17
        /*00ea*/ 	.short	(.L_38 - .L_37)
.L_37:
        /*00ec*/ 	.word	0x00000000
        /*00f0*/ 	.short	0x000b
        /*00f2*/ 	.short	0x0040
        /*00f4*/ 	.byte	0x00, 0xf0, 0x11, 0x00


	//----- nvinfo : EIATTR_KPARAM_INFO
	.align		4
.L_38:
        /*00f8*/ 	.byte	0x04, 0x17
        /*00fa*/ 	.short	(.L_40 - .L_39)
.L_39:
        /*00fc*/ 	.word	0x00000000
        /*0100*/ 	.short	0x000a
        /*0102*/ 	.short	0x003c
        /*0104*/ 	.byte	0x00, 0xf0, 0x11, 0x00


	//----- nvinfo : EIATTR_KPARAM_INFO
	.align		4
.L_40:
        /*0108*/ 	.byte	0x04, 0x17
        /*010a*/ 	.short	(.L_42 - .L_41)
.L_41:
        /*010c*/ 	.word	0x00000000
        /*0110*/ 	.short	0x0009
        /*0112*/ 	.short	0x0038
        /*0114*/ 	.byte	0x00, 0xf0, 0x11, 0x00


	//----- nvinfo : EIATTR_KPARAM_INFO
	.align		4
.L_42:
        /*0118*/ 	.byte	0x04, 0x17
        /*011a*/ 	.short	(.L_44 - .L_43)
.L_43:
        /*011c*/ 	.word	0x00000000
        /*0120*/ 	.short	0x0008
        /*0122*/ 	.short	0x0034
        /*0124*/ 	.byte	0x00, 0xf0, 0x11, 0x00


	//----- nvinfo : EIATTR_KPARAM_INFO
	.align		4
.L_44:
        /*0128*/ 	.byte	0x04, 0x17
        /*012a*/ 	.short	(.L_46 - .L_45)
.L_45:
        /*012c*/ 	.word	0x00000000
        /*0130*/ 	.short	0x0007
        /*0132*/ 	.short	0x0030
        /*0134*/ 	.byte	0x00, 0xf0, 0x11, 0x00


	//----- nvinfo : EIATTR_KPARAM_INFO
	.align		4
.L_46:
        /*0138*/ 	.byte	0x04, 0x17
        /*013a*/ 	.short	(.L_48 - .L_47)
.L_47:
        /*013c*/ 	.word	0x00000000
        /*0140*/ 	.short	0x0006
        /*0142*/ 	.short	0x002c
        /*0144*/ 	.byte	0x00, 0xf0, 0x11, 0x00


	//----- nvinfo : EIATTR_KPARAM_INFO
	.align		4
.L_48:
        /*0148*/ 	.byte	0x04, 0x17
        /*014a*/ 	.short	(.L_50 - .L_49)
.L_49:
        /*014c*/ 	.word	0x00000000
        /*0150*/ 	.short	0x0005
        /*0152*/ 	.short	0x0028
        /*0154*/ 	.byte	0x00, 0xf0, 0x11, 0x00


	//----- nvinfo : EIATTR_KPARAM_INFO
	.align		4
.L_50:
        /*0158*/ 	.byte	0x04, 0x17
        /*015a*/ 	.short	(.L_52 - .L_51)
.L_51:
        /*015c*/ 	.word	0x00000000
        /*0160*/ 	.short	0x0004
        /*0162*/ 	.short	0x0020
        /*0164*/ 	.byte	0x00, 0xf4, 0x21, 0x00


	//----- nvinfo : EIATTR_KPARAM_INFO
	.align		4
.L_52:
        /*0168*/ 	.byte	0x04, 0x17
        /*016a*/ 	.short	(.L_54 - .L_53)
.L_53:
        /*016c*/ 	.word	0x00000000
        /*0170*/ 	.short	0x0003
        /*0172*/ 	.short	0x0018
        /*0174*/ 	.byte	0x00, 0xf4, 0x21, 0x00


	//----- nvinfo : EIATTR_KPARAM_INFO
	.align		4
.L_54:
        /*0178*/ 	.byte	0x04, 0x17
        /*017a*/ 	.short	(.L_56 - .L_55)
.L_55:
        /*017c*/ 	.word	0x00000000
        /*0180*/ 	.short	0x0002
        /*0182*/ 	.short	0x0010
        /*0184*/ 	.byte	0x00, 0xf4, 0x21, 0x00


	//----- nvinfo : EIATTR_KPARAM_INFO
	.align		4
.L_56:
        /*0188*/ 	.byte	0x04, 0x17
        /*018a*/ 	.short	(.L_58 - .L_57)
.L_57:
        /*018c*/ 	.word	0x00000000
        /*0190*/ 	.short	0x0001
        /*0192*/ 	.short	0x0008
        /*0194*/ 	.byte	0x00, 0xf4, 0x21, 0x00


	//----- nvinfo : EIATTR_KPARAM_INFO
	.align		4
.L_58:
        /*0198*/ 	.byte	0x04, 0x17
        /*019a*/ 	.short	(.L_60 - .L_59)
.L_59:
        /*019c*/ 	.word	0x00000000
        /*01a0*/ 	.short	0x0000
        /*01a2*/ 	.short	0x0000
        /*01a4*/ 	.byte	0x00, 0xf4, 0x21, 0x00


	//----- nvinfo : EIATTR_SPARSE_MMA_MASK
	.align		4
.L_60:
        /*01a8*/ 	.byte	0x03, 0x50
        /*01aa*/ 	.short	0x0000


	//----- nvinfo : EIATTR_MAXREG_COUNT
	.align		4
        /*01ac*/ 	.byte	0x03, 0x1b
        /*01ae*/ 	.short	0x0080


	//----- nvinfo : EIATTR_NUM_BARRIERS
	.align		4
        /*01b0*/ 	.byte	0x02, 0x4c
        /*01b2*/ 	.byte	0x01
	.zero		1


	//----- nvinfo : EIATTR_ANNOTATIONS
	.align		4
        /*01b4*/ 	.byte	0x04, 0x55
        /*01b6*/ 	.short	(.L_62 - .L_61)


	//   ....[0]....
.L_61:
        /*01b8*/ 	.word	0x00000001
        /*01bc*/ 	.byte	0x80, 0x1d, 0x00, 0x00, 0x01, 0x00, 0x00, 0x00, 0x90, 0x1d, 0x00, 0x00


	//----- nvinfo : EIATTR_MERCURY_ISA_VERSION
	.align		4
.L_62:
        /*01c8*/ 	.byte	0x03, 0x5f
        /*01ca*/ 	.short	0x0101


	//----- nvinfo : EIATTR_COOP_GROUP_MASK_REGIDS
	.align		4
        /*01cc*/ 	.byte	0x04, 0x29
        /*01ce*/ 	.short	(.L_64 - .L_63)


	//   ....[0]....
.L_63:
        /*01d0*/ 	.word	0xffffffff


	//   ....[1]....
        /*01d4*/ 	.word	0xffffffff


	//   ....[2]....
        /*01d8*/ 	.word	0xffffffff


	//   ....[3]....
        /*01dc*/ 	.word	0xffffffff


	//   ....[4]....
        /*01e0*/ 	.word	0xffffffff


	//   ....[5]....
        /*01e4*/ 	.word	0xffffffff


	//   ....[6]....
        /*01e8*/ 	.word	0xffffffff


	//   ....[7]....
        /*01ec*/ 	.word	0xffffffff


	//----- nvinfo : EIATTR_COOP_GROUP_INSTR_OFFSETS
	.align		4
.L_64:
        /*01f0*/ 	.byte	0x04, 0x28
        /*01f2*/ 	.short	(.L_66 - .L_65)


	//   ....[0]....
.L_65:
        /*01f4*/ 	.word	0x00001be0


	//   ....[1]....
        /*01f8*/ 	.word	0x00001c70


	//   ....[2]....
        /*01fc*/ 	.word	0x00001eb0


	//   ....[3]....
        /*0200*/ 	.word	0x00001f10


	//   ....[4]....
        /*0204*/ 	.word	0x00002ad0


	//   ....[5]....
        /*0208*/ 	.word	0x00002ae0


	//   ....[6]....
        /*020c*/ 	.word	0x00002b30


	//   ....[7]....
        /*0210*/ 	.word	0x00002b40


	//----- nvinfo : EIATTR_EXIT_INSTR_OFFSETS
	.align		4
.L_66:
        /*0214*/ 	.byte	0x04, 0x1c
        /*0216*/ 	.short	(.L_68 - .L_67)


	//   ....[0]....
.L_67:
        /*0218*/ 	.word	0x00004640


	//   ....[1]....
        /*021c*/ 	.word	0x00004670


	//----- nvinfo : EIATTR_REQNTID
	.align		4
.L_68:
        /*0220*/ 	.byte	0x04, 0x10
        /*0222*/ 	.short	(.L_70 - .L_69)
.L_69:
        /*0224*/ 	.word	0x00000200
        /*0228*/ 	.word	0x00000001
        /*022c*/ 	.word	0x00000001


	//----- nvinfo : EIATTR_CBANK_PARAM_SIZE
	.align		4
.L_70:
        /*0230*/ 	.byte	0x03, 0x19
        /*0232*/ 	.short	0x0088


	//----- nvinfo : EIATTR_PARAM_CBANK
	.align		4
        /*0234*/ 	.byte	0x04, 0x0a
        /*0236*/ 	.short	(.L_72 - .L_71)
	.align		4
.L_71:
        /*0238*/ 	.word	index@(.nv.constant0.attn_fwd)
        /*023c*/ 	.short	0x0210
        /*023e*/ 	.short	0x0088


	//----- nvinfo : EIATTR_SW_WAR
	.align		4
.L_72:
        /*0240*/ 	.byte	0x04, 0x36
        /*0242*/ 	.short	(.L_74 - .L_73)
.L_73:
        /*0244*/ 	.word	0x00000008
.L_74:


//--------------------- .nv.callgraph             --------------------------
	.section	.nv.callgraph,"",@"SHT_CUDA_CALLGRAPH"
	.align	4
	.sectionentsize	8
	.align		4
        /*0000*/ 	.word	0x00000000
	.align		4
        /*0004*/ 	.word	0xffffffff
	.align		4
        /*0008*/ 	.word	0x00000000
	.align		4
        /*000c*/ 	.word	0xfffffffe
	.align		4
        /*0010*/ 	.word	0x00000000
	.align		4
        /*0014*/ 	.word	0xfffffffd
	.align		4
        /*0018*/ 	.word	0x00000000
	.align		4
        /*001c*/ 	.word	0xfffffffc


//--------------------- .nv.constant4             --------------------------
	.section	.nv.constant4,"a",@progbits
	.align	8
	.align		8
.nv.constant4:
        /*0000*/ 	.dword	_$_str


//--------------------- .text.attn_fwd            --------------------------
	.section	.text.attn_fwd,"ax",@progbits
	.align	128
        .global         attn_fwd
        .type           attn_fwd,@function
        .size           attn_fwd,(.L_x_3 - attn_fwd)
        .other          attn_fwd,@"STO_CUDA_ENTRY STV_DEFAULT"
attn_fwd:
.text.attn_fwd:
[----:B------:R-:W0:Y:S01]  /*0000*/  LDC R1, c[0x0][0x28] ;  /* 0x00000a00ff017b82 */ /* 0x000e220000000800 */
[----:B------:R-:W1:Y:S07]  /*0010*/  S2R R88, SR_TID.X ;  /* 0x0000000000587919 */ /* 0x000e6e0000002100 */
[----:B------:R-:W2:Y:S01]  /*0020*/  S2UR UR24, SR_CTAID.Y ;  /* 0x00000000001879c3 */ /* 0x000ea20000002600 */
[----:B------:R-:W-:Y:S01]  /*0030*/  ULDC.64 UR4, c[0x0][0x240] ;  /* 0x0000900000047ab9 */ /* 0x000fe20000000a00 */
[----:B------:R-:W-:Y:S01]  /*0040*/  ULDC.64 UR26, c[0x0][0x208] ;  /* 0x00008200001a7ab9 */ /* 0x000fe20000000a00 */
[----:B------:R-:W3:Y:S01]  /*0050*/  S2R R3, SR_CTAID.X ;  /* 0x0000000000037919 */ /* 0x000ee20000002500 */
[----:B------:R-:W-:Y:S01]  /*0060*/  ULDC UR32, c[0x0][0x280] ;  /* 0x0000a00000207ab9 */ /* 0x000fe20000000800 */
[----:B0-----:R-:W-:-:S03]  /*0070*/  VIADD R1, R1, 0xfffffff8 ;  /* 0xfffffff801017836 */ /* 0x001fc60000000000 */
[----:B------:R-:W0:Y:S08]  /*0080*/  LDC R7, c[0x0][0x248] ;  /* 0x00009200ff077b82 */ /* 0x000e300000000800 */
[----:B------:R-:W4:Y:S01]  /*0090*/  LDC.64 R4, c[0x0][0x210] ;  /* 0x00008400ff047b82 */ /* 0x000f220000000a00 */
[----:B--2---:R-:W-:-:S04]  /*00a0*/  UIMAD UR4, UR24, UR4, URZ ;  /* 0x00000004180472a4 */ /* 0x004fc8000f8e023f */
[----:B------:R-:W-:Y:S01]  /*00b0*/  USHF.L.U32 UR6, UR4, 0x1, URZ ;  /* 0x0000000104067899 */ /* 0x000fe2000800063f */
[----:B-1----:R-:W-:Y:S02]  /*00c0*/  LOP3.LUT R0, R88, 0xff, RZ, 0xc0, !PT ;  /* 0x000000ff58007812 */ /* 0x002fe400078ec0ff */
[----:B------:R-:W-:-:S03]  /*00d0*/  SHF.R.U32.HI R2, RZ, 0x8, R88 ;  /* 0x00000008ff027819 */ /* 0x000fc60000011658 */
[----:B---3--:R-:W-:Y:S01]  /*00e0*/  IMAD R6, R3, 0x100, R0 ;  /* 0x0000010003067824 */ /* 0x008fe200078e0200 */
[----:B------:R-:W-:-:S03]  /*00f0*/  SGXT.U32 R2, R2, 0x1 ;  /* 0x000000010202781a */ /* 0x000fc60000000000 */
[----:B------:R-:W-:Y:S01]  /*0100*/  IMAD R0, R6, UR5, RZ ;  /* 0x0000000506007c24 */ /* 0x000fe2000f8e02ff */
[----:B------:R-:W-:Y:S01]  /*0110*/  UIMAD.WIDE UR4, UR4, 0x2, URZ ;  /* 0x00000002040478a5 */ /* 0x000fe2000f8e023f */
[----:B0-----:R-:W-:-:S03]  /*0120*/  IMAD R2, R2, R7, RZ ;  /* 0x0000000702027224 */ /* 0x001fc600078e02ff */
[C---:B------:R-:W-:Y:S01]  /*0130*/  SHF.L.U32 R3, R0.reuse, 0x1, RZ ;  /* 0x0000000100037819 */ /* 0x040fe200000006ff */
[----:B------:R-:W-:-:S03]  /*0140*/  IMAD.HI R0, R0, 0x2, RZ ;  /* 0x0000000200007827 */ /* 0x000fc600078e02ff */
[----:B----4-:R-:W-:Y:S01]  /*0150*/  IADD3 R3, P0, P1, R3, UR6, R4 ;  /* 0x0000000603037c10 */ /* 0x010fe2000f91e004 */
[----:B------:R-:W-:-:S03]  /*0160*/  IMAD R4, R7, 0x2, R2 ;  /* 0x0000000207047824 */ /* 0x000fc600078e0202 */
[----:B------:R-:W-:Y:S01]  /*0170*/  IADD3.X R0, R0, UR5, R5, P0, P1 ;  /* 0x0000000500007c10 */ /* 0x000fe200087e2405 */
[C---:B------:R-:W-:Y:S01]  /*0180*/  IMAD R6, R7.reuse, 0x2, R4 ;  /* 0x0000000207067824 */ /* 0x040fe200078e0204 */
[-C--:B------:R-:W-:Y:S02]  /*0190*/  LEA R8, P0, R2, R3.reuse, 0x1 ;  /* 0x0000000302087211 */ /* 0x080fe400078008ff */
[-C--:B------:R-:W-:Y:S02]  /*01a0*/  LEA R10, P1, R4, R3.reuse, 0x1 ;  /* 0x00000003040a7211 */ /* 0x080fe400078208ff */
[----:B------:R-:W-:Y:S02]  /*01b0*/  LEA.HI.X.SX32 R9, R2, R0, 0x1, P0 ;  /* 0x0000000002097211 */ /* 0x000fe400000f0eff */
[----:B------:R-:W-:Y:S02]  /*01c0*/  LEA R18, R7, R6, 0x1 ;  /* 0x0000000607127211 */ /* 0x000fe400078e08ff */
[----:B------:R-:W-:Y:S01]  /*01d0*/  LEA R12, P0, R6, R3, 0x1 ;  /* 0x00000003060c7211 */ /* 0x000fe200078008ff */
[----:B------:R0:W2:Y:S01]  /*01e0*/  LDG.E.U16 R2, desc[UR26][R8.64] ;  /* 0x0000001a08027981 */ /* 0x0000a2000c1e1500 */
[----:B------:R-:W-:-:S02]  /*01f0*/  LEA.HI.X.SX32 R11, R4, R0, 0x1, P1 ;  /* 0x00000000040b7211 */ /* 0x000fc400008f0eff */
[-C--:B------:R-:W-:Y:S01]  /*0200*/  LEA.HI.X.SX32 R13, R6, R0.reuse, 0x1, P0 ;  /* 0x00000000060d7211 */ /* 0x080fe200000f0eff */
[C---:B------:R-:W-:Y:S01]  /*0210*/  IMAD R6, R7.reuse, 0x2, R18 ;  /* 0x0000000207067824 */ /* 0x040fe200078e0212 */
[CC--:B------:R-:W-:Y:S01]  /*0220*/  LEA R14, P0, R18.reuse, R3.reuse, 0x1 ;  /* 0x00000003120e7211 */ /* 0x0c0fe200078008ff */
[----:B------:R1:W3:Y:S02]  /*0230*/  LDG.E.U16 R4, desc[UR26][R10.64] ;  /* 0x0000001a0a047981 */ /* 0x0002e4000c1e1500 */
[----:B------:R-:W-:Y:S01]  /*0240*/  IMAD R20, R7, 0x2, R6 ;  /* 0x0000000207147824 */ /* 0x000fe200078e0206 */
[----:B------:R-:W-:Y:S01]  /*0250*/  LEA.HI.X.SX32 R15, R18, R0, 0x1, P0 ;  /* 0x00000000120f7211 */ /* 0x000fe200000f0eff */
[----:B------:R4:W5:Y:S03]  /*0260*/  LDG.E.U16 R5, desc[UR26][R12.64] ;  /* 0x0000001a0c057981 */ /* 0x000966000c1e1500 */
[----:B------:R-:W-:-:S02]  /*0270*/  LEA R18, P0, R20, R3, 0x1 ;  /* 0x0000000314127211 */ /* 0x000fc400078008ff */
[C---:B------:R-:W-:Y:S02]  /*0280*/  LEA R22, R7.reuse, R20, 0x1 ;  /* 0x0000001407167211 */ /* 0x040fe400078e08ff */
[-C--:B------:R-:W-:Y:S02]  /*0290*/  LEA.HI.X.SX32 R19, R20, R0.reuse, 0x1, P0 ;  /* 0x0000000014137211 */ /* 0x080fe400000f0eff */
[-C--:B0-----:R-:W-:Y:S01]  /*02a0*/  LEA R8, P0, R22, R3.reuse, 0x1 ;  /* 0x0000000316087211 */ /* 0x081fe200078008ff */
[C---:B------:R-:W-:Y:S01]  /*02b0*/  IMAD R20, R7.reuse, 0x2, R22 ;  /* 0x0000000207147824 */ /* 0x040fe200078e0216 */
[-C--:B------:R-:W-:Y:S01]  /*02c0*/  LEA R16, P1, R6, R3.reuse, 0x1 ;  /* 0x0000000306107211 */ /* 0x080fe200078208ff */
[----:B------:R-:W5:Y:S01]  /*02d0*/  LDG.E.U16 R25, desc[UR26][R18.64] ;  /* 0x0000001a12197981 */ /* 0x000f62000c1e1500 */
[----:B------:R-:W-:Y:S01]  /*02e0*/  LEA.HI.X.SX32 R9, R22, R0, 0x1, P0 ;  /* 0x0000000016097211 */ /* 0x000fe200000f0eff */
[----:B------:R-:W-:Y:S01]  /*02f0*/  IMAD R22, R7, 0x2, R20 ;  /* 0x0000000207167824 */ /* 0x000fe200078e0214 */
[----:B-1----:R-:W-:-:S02]  /*0300*/  LEA R10, P0, R20, R3, 0x1 ;  /* 0x00000003140a7211 */ /* 0x002fc400078008ff */
[----:B------:R-:W-:Y:S01]  /*0310*/  LEA.HI.X.SX32 R17, R6, R0, 0x1, P1 ;  /* 0x0000000006117211 */ /* 0x000fe200008f0eff */
[----:B------:R-:W5:Y:S01]  /*0320*/  LDG.E.U16 R27, desc[UR26][R8.64] ;  /* 0x0000001a081b7981 */ /* 0x000f62000c1e1500 */
[C---:B------:R-:W-:Y:S02]  /*0330*/  LEA R24, R7.reuse, R22, 0x1 ;  /* 0x0000001607187211 */ /* 0x040fe400078e08ff */
[-C--:B------:R-:W-:Y:S01]  /*0340*/  LEA.HI.X.SX32 R11, R20, R0.reuse, 0x1, P0 ;  /* 0x00000000140b7211 */ /* 0x080fe200000f0eff */
[----:B------:R0:W5:Y:S01]  /*0350*/  LDG.E.U16 R6, desc[UR26][R14.64] ;  /* 0x0000001a0e067981 */ /* 0x000162000c1e1500 */
[C---:B----4-:R-:W-:Y:S01]  /*0360*/  LEA R12, P1, R22.reuse, R3, 0x1 ;  /* 0x00000003160c7211 */ /* 0x050fe200078208ff */
[----:B------:R-:W-:Y:S02]  /*0370*/  IMAD R20, R7, 0x2, R24 ;  /* 0x0000000207147824 */ /* 0x000fe400078e0218 */
[----:B------:R1:W4:Y:S01]  /*0380*/  LDG.E.U16 R23, desc[UR26][R16.64] ;  /* 0x0000001a10177981 */ /* 0x000322000c1e1500 */
[----:B------:R-:W-:-:S03]  /*0390*/  LEA.HI.X.SX32 R13, R22, R0, 0x1, P1 ;  /* 0x00000000160d7211 */ /* 0x000fc600008f0eff */
[----:B------:R1:W5:Y:S01]  /*03a0*/  LDG.E.U16 R29, desc[UR26][R10.64] ;  /* 0x0000001a0a1d7981 */ /* 0x000362000c1e1500 */
[CC--:B0-----:R-:W-:Y:S01]  /*03b0*/  LEA R14, P0, R24.reuse, R3.reuse, 0x1 ;  /* 0x00000003180e7211 */ /* 0x0c1fe200078008ff */
[----:B------:R-:W-:Y:S02]  /*03c0*/  IMAD R22, R7, 0x2, R20 ;  /* 0x0000000207167824 */ /* 0x000fe400078e0214 */
[----:B------:R0:W3:Y:S01]  /*03d0*/  LDG.E.U16 R31, desc[UR26][R12.64] ;  /* 0x0000001a0c1f7981 */ /* 0x0000e2000c1e1500 */
[----:B------:R-:W-:Y:S02]  /*03e0*/  LEA.HI.X.SX32 R15, R24, R0, 0x1, P0 ;  /* 0x00000000180f7211 */ /* 0x000fe400000f0eff */
[----:B-1----:R-:W-:-:S03]  /*03f0*/  LEA R16, P0, R20, R3, 0x1 ;  /* 0x0000000314107211 */ /* 0x002fc600078008ff */
[----:B------:R1:W5:Y:S01]  /*0400*/  LDG.E.U16 R32, desc[UR26][R14.64] ;  /* 0x0000001a0e207981 */ /* 0x000362000c1e1500 */
[----:B------:R-:W-:Y:S02]  /*0410*/  LEA.HI.X.SX32 R17, R20, R0, 0x1, P0 ;  /* 0x0000000014117211 */ /* 0x000fe400000f0eff */
[C---:B------:R-:W-:Y:S02]  /*0420*/  LEA R20, R7.reuse, R22, 0x1 ;  /* 0x0000001607147211 */ /* 0x040fe400078e08ff */
[-C--:B------:R-:W-:Y:S01]  /*0430*/  LEA R8, P0, R22, R3.reuse, 0x1 ;  /* 0x0000000316087211 */ /* 0x080fe200078008ff */
[----:B------:R1:W5:Y:S01]  /*0440*/  LDG.E.U16 R33, desc[UR26][R16.64] ;  /* 0x0000001a10217981 */ /* 0x000362000c1e1500 */
[----:B------:R-:W-:Y:S01]  /*0450*/  LEA R18, P1, R20, R3, 0x1 ;  /* 0x0000000314127211 */ /* 0x000fe200078208ff */
[----:B------:R-:W-:-:S03]  /*0460*/  IMAD R24, R7, 0x2, R20 ;  /* 0x0000000207187824 */ /* 0x000fc600078e0214 */
[-C--:B------:R-:W-:Y:S01]  /*0470*/  LEA.HI.X.SX32 R19, R20, R0.reuse, 0x1, P1 ;  /* 0x0000000014137211 */ /* 0x080fe200008f0eff */
[C---:B------:R-:W-:Y:S01]  /*0480*/  IMAD R20, R7.reuse, 0x2, R24 ;  /* 0x0000000207147824 */ /* 0x040fe200078e0218 */
[----:B------:R-:W-:Y:S02]  /*0490*/  LEA.HI.X.SX32 R9, R22, R0, 0x1, P0 ;  /* 0x0000000016097211 */ /* 0x000fe400000f0eff */
[CC--:B------:R-:W-:Y:S01]  /*04a0*/  LEA R10, P0, R24.reuse, R3.reuse, 0x1 ;  /* 0x00000003180a7211 */ /* 0x0c0fe200078008ff */
[----:B------:R-:W5:Y:S01]  /*04b0*/  LDG.E.U16 R35, desc[UR26][R18.64] ;  /* 0x0000001a12237981 */ /* 0x000f62000c1e1500 */
[C---:B------:R-:W-:Y:S02]  /*04c0*/  LEA R22, R7.reuse, R20, 0x1 ;  /* 0x0000001407167211 */ /* 0x040fe400078e08ff */
[----:B------:R-:W-:Y:S01]  /*04d0*/  LEA.HI.X.SX32 R11, R24, R0, 0x1, P0 ;  /* 0x00000000180b7211 */ /* 0x000fe200000f0eff */
[----:B------:R1:W5:Y:S01]  /*04e0*/  LDG.E.U16 R34, desc[UR26][R8.64] ;  /* 0x0000001a08227981 */ /* 0x000362000c1e1500 */
[----:B0-----:R-:W-:Y:S01]  /*04f0*/  LEA R12, P0, R20, R3, 0x1 ;  /* 0x00000003140c7211 */ /* 0x001fe200078008ff */
[----:B------:R-:W-:-:S02]  /*0500*/  IMAD R24, R7, 0x2, R22 ;  /* 0x0000000207187824 */ /* 0x000fc400078e0216 */
[----:B------:R0:W5:Y:S01]  /*0510*/  LDG.E.U16 R36, desc[UR26][R10.64] ;  /* 0x0000001a0a247981 */ /* 0x000162000c1e1500 */
[----:B------:R-:W-:Y:S01]  /*0520*/  LEA.HI.X.SX32 R13, R20, R0, 0x1, P0 ;  /* 0x00000000140d7211 */ /* 0x000fe200000f0eff */
[C---:B------:R-:W-:Y:S01]  /*0530*/  IMAD R20, R7.reuse, 0x2, R24 ;  /* 0x0000000207147824 */ /* 0x040fe200078e0218 */
[-C--:B-1----:R-:W-:Y:S02]  /*0540*/  LEA R14, P0, R22, R3.reuse, 0x1 ;  /* 0x00000003160e7211 */ /* 0x082fe400078008ff */
[----:B------:R-:W-:Y:S01]  /*0550*/  LEA R16, P1, R24, R3, 0x1 ;  /* 0x0000000318107211 */ /* 0x000fe200078208ff */
[----:B------:R1:W5:Y:S01]  /*0560*/  LDG.E.U16 R37, desc[UR26][R12.64] ;  /* 0x0000001a0c257981 */ /* 0x000362000c1e1500 */
[----:B------:R-:W-:Y:S02]  /*0570*/  LEA R26, R7, R20, 0x1 ;  /* 0x00000014071a7211 */ /* 0x000fe400078e08ff */
[----:B------:R-:W-:-:S03]  /*0580*/  LEA.HI.X.SX32 R15, R22, R0, 0x1, P0 ;  /* 0x00000000160f7211 */ /* 0x000fc600000f0eff */
[C---:B------:R-:W-:Y:S01]  /*0590*/  IMAD R22, R7.reuse, 0x2, R26 ;  /* 0x0000000207167824 */ /* 0x040fe200078e021a */
[-C--:B------:R-:W-:Y:S01]  /*05a0*/  LEA.HI.X.SX32 R17, R24, R0.reuse, 0x1, P1 ;  /* 0x0000000018117211 */ /* 0x080fe200008f0eff */
[----:B------:R-:W5:Y:S01]  /*05b0*/  LDG.E.U16 R38, desc[UR26][R14.64] ;  /* 0x0000001a0e267981 */ /* 0x000f62000c1e1500 */
[CC--:B------:R-:W-:Y:S01]  /*05c0*/  LEA R8, P0, R20.reuse, R3.reuse, 0x1 ;  /* 0x0000000314087211 */ /* 0x0c0fe200078008ff */
[C---:B------:R-:W-:Y:S02]  /*05d0*/  IMAD R24, R7.reuse, 0x2, R22 ;  /* 0x0000000207187824 */ /* 0x040fe400078e0216 */
[----:B------:R1:W5:Y:S01]  /*05e0*/  LDG.E.U16 R39, desc[UR26][R16.64] ;  /* 0x0000001a10277981 */ /* 0x000362000c1e1500 */
[----:B------:R-:W-:Y:S02]  /*05f0*/  LEA.HI.X.SX32 R9, R20, R0, 0x1, P0 ;  /* 0x0000000014097211 */ /* 0x000fe400000f0eff */
[C---:B------:R-:W-:Y:S02]  /*0600*/  LEA R20, R7.reuse, R24, 0x1 ;  /* 0x0000001807147211 */ /* 0x040fe400078e08ff */
[C---:B------:R-:W-:Y:S01]  /*0610*/  LEA R18, P1, R24.reuse, R3, 0x1 ;  /* 0x0000000318127211 */ /* 0x040fe200078208ff */
[----:B------:R1:W5:Y:S02]  /*0620*/  LDG.E.U16 R40, desc[UR26][R8.64] ;  /* 0x0000001a08287981 */ /* 0x000364000c1e1500 */
[----:B------:R-:W-:Y:S01]  /*0630*/  IMAD R28, R7, 0x2, R20 ;  /* 0x00000002071c7824 */ /* 0x000fe200078e0214 */
[----:B------:R-:W-:-:S02]  /*0640*/  LEA.HI.X.SX32 R19, R24, R0, 0x1, P1 ;  /* 0x0000000018137211 */ /* 0x000fc400008f0eff */
[CC--:B0-----:R-:W-:Y:S01]  /*0650*/  LEA R10, P0, R26.reuse, R3.reuse, 0x1 ;  /* 0x000000031a0a7211 */ /* 0x0c1fe200078008ff */
[C---:B------:R-:W-:Y:S02]  /*0660*/  IMAD R24, R7.reuse, 0x2, R28 ;  /* 0x0000000207187824 */ /* 0x040fe400078e021c */
[----:B------:R-:W5:Y:S01]  /*0670*/  LDG.E.U16 R42, desc[UR26][R18.64] ;  /* 0x0000001a122a7981 */ /* 0x000f62000c1e1500 */
[----:B------:R-:W-:Y:S02]  /*0680*/  LEA.HI.X.SX32 R11, R26, R0, 0x1, P0 ;  /* 0x000000001a0b7211 */ /* 0x000fe400000f0eff */
[C---:B-1----:R-:W-:Y:S02]  /*0690*/  LEA R12, P0, R20.reuse, R3, 0x1 ;  /* 0x00000003140c7211 */ /* 0x042fe400078008ff */
[----:B------:R-:W-:Y:S01]  /*06a0*/  LEA R26, R7, R24, 0x1 ;  /* 0x00000018071a7211 */ /* 0x000fe200078e08ff */
[----:B------:R0:W5:Y:S01]  /*06b0*/  LDG.E.U16 R41, desc[UR26][R10.64] ;  /* 0x0000001a0a297981 */ /* 0x000162000c1e1500 */
[----:B------:R-:W-:-:S03]  /*06c0*/  LEA.HI.X.SX32 R13, R20, R0, 0x1, P0 ;  /* 0x00000000140d7211 */ /* 0x000fc600000f0eff */
[C---:B------:R-:W-:Y:S01]  /*06d0*/  IMAD R20, R7.reuse, 0x2, R26 ;  /* 0x0000000207147824 */ /* 0x040fe200078e021a */
[-C--:B------:R-:W-:Y:S01]  /*06e0*/  LEA R16, P1, R26, R3.reuse, 0x1 ;  /* 0x000000031a107211 */ /* 0x080fe200078208ff */
[----:B------:R-:W5:Y:S02]  /*06f0*/  LDG.E.U16 R43, desc[UR26][R12.64] ;  /* 0x0000001a0c2b7981 */ /* 0x000f64000c1e1500 */
[C---:B------:R-:W-:Y:S01]  /*0700*/  IMAD R8, R7.reuse, 0x2, R20 ;  /* 0x0000000207087824 */ /* 0x040fe200078e0214 */
[-C--:B------:R-:W-:Y:S02]  /*0710*/  LEA R14, P0, R28, R3.reuse, 0x1 ;  /* 0x000000031c0e7211 */ /* 0x080fe400078008ff */
[----:B------:R-:W-:Y:S02]  /*0720*/  LEA.HI.X.SX32 R17, R26, R0, 0x1, P1 ;  /* 0x000000001a117211 */ /* 0x000fe400008f0eff */
[C---:B------:R-:W-:Y:S02]  /*0730*/  LEA R26, R7.reuse, R8, 0x1 ;  /* 0x00000008071a7211 */ /* 0x040fe400078e08ff */
[----:B------:R-:W-:Y:S01]  /*0740*/  LEA.HI.X.SX32 R15, R28, R0, 0x1, P0 ;  /* 0x000000001c0f7211 */ /* 0x000fe200000f0eff */
[----:B------:R-:W5:Y:S01]  /*0750*/  LDG.E.U16 R45, desc[UR26][R16.64] ;  /* 0x0000001a102d7981 */ /* 0x000f62000c1e1500 */
[----:B0-----:R-:W-:Y:S01]  /*0760*/  LEA R10, P0, R20, R3, 0x1 ;  /* 0x00000003140a7211 */ /* 0x001fe200078008ff */
[----:B------:R-:W-:-:S02]  /*0770*/  IMAD R28, R7, 0x2, R26 ;  /* 0x00000002071c7824 */ /* 0x000fc400078e021a */
[----:B------:R0:W5:Y:S01]  /*0780*/  LDG.E.U16 R44, desc[UR26][R14.64] ;  /* 0x0000001a0e2c7981 */ /* 0x000162000c1e1500 */
[----:B------:R-:W-:Y:S01]  /*0790*/  LEA.HI.X.SX32 R11, R20, R0, 0x1, P0 ;  /* 0x00000000140b7211 */ /* 0x000fe200000f0eff */
[----:B------:R-:W-:Y:S01]  /*07a0*/  IMAD R30, R7, 0x2, R28 ;  /* 0x00000002071e7824 */ /* 0x000fe200078e021c */
[----:B------:R-:W-:-:S04]  /*07b0*/  LEA R18, P0, R8, R3, 0x1 ;  /* 0x0000000308127211 */ /* 0x000fc800078008ff */
[-C--:B------:R-:W-:Y:S02]  /*07c0*/  LEA.HI.X.SX32 R19, R8, R0.reuse, 0x1, P0 ;  /* 0x0000000008137211 */ /* 0x080fe400000f0eff */
[-C--:B0-----:R-:W-:Y:S02]  /*07d0*/  LEA R14, P0, R30, R3.reuse, 0x1 ;  /* 0x000000031e0e7211 */ /* 0x081fe400078008ff */
[-C--:B------:R-:W-:Y:S01]  /*07e0*/  LEA R20, P1, R28, R3.reuse, 0x1 ;  /* 0x000000031c147211 */ /* 0x080fe200078208ff */
[----:B------:R-:W5:Y:S01]  /*07f0*/  LDG.E.U16 R18, desc[UR26][R18.64] ;  /* 0x0000001a12127981 */ /* 0x000f62000c1e1500 */
[----:B------:R-:W-:Y:S02]  /*0800*/  LEA.HI.X.SX32 R15, R30, R0, 0x1, P0 ;  /* 0x000000001e0f7211 */ /* 0x000fe400000f0eff */
[C---:B------:R-:W-:Y:S02]  /*0810*/  LEA R12, R7.reuse, R30, 0x1 ;  /* 0x0000001e070c7211 */ /* 0x040fe400078e08ff */
[-C--:B------:R-:W-:Y:S01]  /*0820*/  LEA R8, P0, R22, R3.reuse, 0x1 ;  /* 0x0000000316087211 */ /* 0x080fe200078008ff */
[----:B------:R-:W5:Y:S01]  /*0830*/  LDG.E.U16 R14, desc[UR26][R14.64] ;  /* 0x0000001a0e0e7981 */ /* 0x000f62000c1e1500 */
[-C--:B------:R-:W-:Y:S01]  /*0840*/  LEA.HI.X.SX32 R21, R28, R0.reuse, 0x1, P1 ;  /* 0x000000001c157211 */ /* 0x080fe200008f0eff */
[----:B------:R-:W-:Y:S01]  /*0850*/  IMAD R7, R7, 0x2, R12 ;  /* 0x0000000207077824 */ /* 0x000fe200078e020c */
[----:B------:R-:W-:Y:S01]  /*0860*/  LEA.HI.X.SX32 R9, R22, R0, 0x1, P0 ;  /* 0x0000000016097211 */ /* 0x000fe200000f0eff */
[----:B------:R0:W5:Y:S01]  /*0870*/  LDG.E.U16 R28, desc[UR26][R10.64] ;  /* 0x0000001a0a1c7981 */ /* 0x000162000c1e1500 */
[----:B------:R-:W-:-:S03]  /*0880*/  LEA R16, P1, R12, R3, 0x1 ;  /* 0x000000030c107211 */ /* 0x000fc600078208ff */
[----:B------:R1:W5:Y:S01]  /*0890*/  LDG.E.U16 R46, desc[UR26][R20.64] ;  /* 0x0000001a142e7981 */ /* 0x000362000c1e1500 */
[----:B------:R-:W-:-:S03]  /*08a0*/  LEA.HI.X.SX32 R17, R12, R0, 0x1, P1 ;  /* 0x000000000c117211 */ /* 0x000fc600008f0eff */
[----:B------:R1:W5:Y:S01]  /*08b0*/  LDG.E.U16 R8, desc[UR26][R8.64] ;  /* 0x0000001a08087981 */ /* 0x000362000c1e1500 */
[-C--:B0-----:R-:W-:Y:S02]  /*08c0*/  LEA R10, P0, R24, R3.reuse, 0x1 ;  /* 0x00000003180a7211 */ /* 0x081fe400078008ff */
[-C--:B------:R-:W-:Y:S01]  /*08d0*/  LEA R12, P1, R26, R3.reuse, 0x1 ;  /* 0x000000031a0c7211 */ /* 0x080fe200078208ff */
[----:B------:R-:W5:Y:S01]  /*08e0*/  LDG.E.U16 R16, desc[UR26][R16.64] ;  /* 0x0000001a10107981 */ /* 0x000f62000c1e1500 */
[-C--:B------:R-:W-:Y:S02]  /*08f0*/  LEA.HI.X.SX32 R11, R24, R0.reuse, 0x1, P0 ;  /* 0x00000000180b7211 */ /* 0x080fe400000f0eff */
[C---:B-1----:R-:W-:Y:S02]  /*0900*/  LEA R20, P0, R7.reuse, R3, 0x1 ;  /* 0x0000000307147211 */ /* 0x042fe400078008ff */
[-C--:B------:R-:W-:Y:S01]  /*0910*/  LEA.HI.X.SX32 R13, R26, R0.reuse, 0x1, P1 ;  /* 0x000000001a0d7211 */ /* 0x080fe200008f0eff */
[----:B------:R-:W5:Y:S01]  /*0920*/  LDG.E.U16 R10, desc[UR26][R10.64] ;  /* 0x0000001a0a0a7981 */ /* 0x000f62000c1e1500 */
[----:B------:R-:W-:-:S03]  /*0930*/  LEA.HI.X.SX32 R21, R7, R0, 0x1, P0 ;  /* 0x0000000007157211 */ /* 0x000fc600000f0eff */
[----:B------:R-:W5:Y:S04]  /*0940*/  LDG.E.U16 R12, desc[UR26][R12.64] ;  /* 0x0000001a0c0c7981 */ /* 0x000f68000c1e1500 */
[----:B------:R-:W5:Y:S01]  /*0950*/  LDG.E.U16 R20, desc[UR26][R20.64] ;  /* 0x0000001a14147981 */ /* 0x000f62000c1e1500 */
[----:B------:R-:W0:Y:S01]  /*0960*/  S2UR UR4, SR_CgaCtaId ;  /* 0x00000000000479c3 */ /* 0x000e220000008800 */
[C---:B------:R-:W-:Y:S01]  /*0970*/  IMAD.SHL.U32 R0, R88.reuse, 0x80, RZ ;  /* 0x0000008058007824 */ /* 0x040fe200078e00ff */
[----:B------:R-:W-:Y:S01]  /*0980*/  SHF.R.S32.HI R3, RZ, 0x8, R88 ;  /* 0x00000008ff037819 */ /* 0x000fe20000011458 */
[----:B------:R-:W-:Y:S01]  /*0990*/  UISETP.GE.AND UP0, UPT, UR32, 0x1, UPT ;  /* 0x000000012000788c */ /* 0x000fe2000bf06270 */
[----:B------:R-:W-:Y:S02]  /*09a0*/  LOP3.LUT R7, R88, 0x3f, RZ, 0xc0, !PT ;  /* 0x0000003f58077812 */ /* 0x000fe400078ec0ff */
[----:B------:R-:W-:-:S02]  /*09b0*/  LOP3.LUT R22, R0, 0x6000, RZ, 0xc0, !PT ;  /* 0x0000600000167812 */ /* 0x000fc400078ec0ff */
[----:B------:R-:W-:Y:S01]  /*09c0*/  SGXT R0, R3, 0x1 ;  /* 0x000000010300781a */ /* 0x000fe20000000200 */
[----:B------:R-:W-:Y:S01]  /*09d0*/  UMOV UR25, 0x400 ;  /* 0x0000040000197882 */ /* 0x000fe20000000000 */
[----:B------:R-:W-:Y:S02]  /*09e0*/  LEA R3, R7, R22, 0x1 ;  /* 0x0000001607037211 */ /* 0x000fe400078e08ff */
[----:B------:R-:W-:Y:S02]  /*09f0*/  PLOP3.LUT P0, PT, PT, PT, UP0, 0x80, 0x0 ;  /* 0x000000000000781c */ /* 0x000fe40003f0f008 */
[----:B------:R-:W-:-:S04]  /*0a00*/  LOP3.LUT R0, R3, 0x90, R0, 0x78, !PT ;  /* 0x0000009003007812 */ /* 0x000fc800078e7800 */
[C---:B------:R-:W-:Y:S01]  /*0a10*/  LOP3.LUT R3, R0.reuse, 0x20, RZ, 0x3c, !PT ;  /* 0x0000002000037812 */ /* 0x040fe200078e3cff */
[----:B0-----:R-:W-:Y:S01]  /*0a20*/  ULEA UR25, UR4, UR25, 0x18 ;  /* 0x0000001904197291 */ /* 0x001fe2000f8ec03f */
[C---:B------:R-:W-:Y:S02]  /*0a30*/  LOP3.LUT R22, R0.reuse, 0x40, RZ, 0x3c, !PT ;  /* 0x0000004000167812 */ /* 0x040fe400078e3cff */
[----:B------:R-:W-:Y:S01]  /*0a40*/  LOP3.LUT R9, R0, 0x60, RZ, 0x3c, !PT ;  /* 0x0000006000097812 */ /* 0x000fe200078e3cff */
[----:B------:R-:W-:Y:S01]  /*0a50*/  IMAD.MOV.U32 R53, RZ, RZ, -0x800000 ;  /* 0xff800000ff357424 */ /* 0x000fe200078e00ff */
[----:B------:R-:W-:Y:S02]  /*0a60*/  CS2R R56, SRZ ;  /* 0x0000000000387805 */ /* 0x000fe4000001ff00 */
[----:B------:R-:W-:Y:S02]  /*0a70*/  CS2R R58, SRZ ;  /* 0x00000000003a7805 */ /* 0x000fe4000001ff00 */
[----:B------:R-:W-:-:S02]  /*0a80*/  CS2R R60, SRZ ;  /* 0x00000000003c7805 */ /* 0x000fc4000001ff00 */
[----:B------:R-:W-:Y:S02]  /*0a90*/  CS2R R62, SRZ ;  /* 0x00000000003e7805 */ /* 0x000fe4000001ff00 */
[----:B------:R-:W-:Y:S02]  /*0aa0*/  CS2R R64, SRZ ;  /* 0x0000000000407805 */ /* 0x000fe4000001ff00 */
[----:B------:R-:W-:Y:S02]  /*0ab0*/  CS2R R66, SRZ ;  /* 0x0000000000427805 */ /* 0x000fe4000001ff00 */
        /* <DEDUP_REMOVED lines=9> */
[----:B------:R-:W-:Y:S01]  /*0b50*/  CS2R R86, SRZ ;  /* 0x0000000000567805 */ /* 0x000fe2000001ff00 */
[----:B--2---:R0:W-:Y:S02]  /*0b60*/  STS.U16 [R0+UR25], R2 ;  /* 0x0000000200007988 */ /* 0x0041e40008000419 */
[----:B0-----:R-:W-:Y:S02]  /*0b70*/  IMAD.MOV.U32 R2, RZ, RZ, -0x800000 ;  /* 0xff800000ff027424 */ /* 0x001fe400078e00ff */
[----:B----4-:R-:W-:Y:S04]  /*0b80*/  STS.U16 [R0+UR25+0x400], R23 ;  /* 0x0004001700007988 */ /* 0x010fe80008000419 */
[----:B---3--:R-:W-:Y:S04]  /*0b90*/  STS.U16 [R0+UR25+0x800], R31 ;  /* 0x0008001f00007988 */ /* 0x008fe80008000419 */
[----:B-----5:R-:W-:Y:S04]  /*0ba0*/  STS.U16 [R0+UR25+0xc00], R35 ;  /* 0x000c002300007988 */ /* 0x020fe80008000419 */
[----:B------:R-:W-:Y:S04]  /*0bb0*/  STS.U16 [R0+UR25+0x1000], R39 ;  /* 0x0010002700007988 */ /* 0x000fe80008000419 */
[----:B------:R-:W-:Y:S04]  /*0bc0*/  STS.U16 [R0+UR25+0x1400], R42 ;  /* 0x0014002a00007988 */ /* 0x000fe80008000419 */
[----:B------:R-:W-:Y:S04]  /*0bd0*/  STS.U16 [R0+UR25+0x1800], R45 ;  /* 0x0018002d00007988 */ /* 0x000fe80008000419 */
[----:B------:R-:W-:Y:S04]  /*0be0*/  STS.U16 [R0+UR25+0x1c00], R46 ;  /* 0x001c002e00007988 */ /* 0x000fe80008000419 */
[----:B------:R0:W-:Y:S04]  /*0bf0*/  STS.U16 [R3+UR25+0x100], R4 ;  /* 0x0001000403007988 */ /* 0x0001e80008000419 */
[----:B------:R-:W-:Y:S04]  /*0c00*/  STS.U16 [R3+UR25+0x500], R25 ;  /* 0x0005001903007988 */ /* 0x000fe80008000419 */
[----:B------:R-:W-:Y:S04]  /*0c10*/  STS.U16 [R3+UR25+0x900], R32 ;  /* 0x0009002003007988 */ /* 0x000fe80008000419 */
[----:B------:R-:W-:Y:S04]  /*0c20*/  STS.U16 [R3+UR25+0xd00], R36 ;  /* 0x000d002403007988 */ /* 0x000fe80008000419 */
[----:B------:R-:W-:Y:S04]  /*0c30*/  STS.U16 [R3+UR25+0x1100], R40 ;  /* 0x0011002803007988 */ /* 0x000fe80008000419 */
[----:B------:R-:W-:Y:S04]  /*0c40*/  STS.U16 [R3+UR25+0x1500], R43 ;  /* 0x0015002b03007988 */ /* 0x000fe80008000419 */
[----:B------:R-:W-:Y:S04]  /*0c50*/  STS.U16 [R3+UR25+0x1900], R28 ;  /* 0x0019001c03007988 */ /* 0x000fe80008000419 */
[----:B------:R-:W-:Y:S04]  /*0c60*/  STS.U16 [R3+UR25+0x1d00], R14 ;  /* 0x001d000e03007988 */ /* 0x000fe80008000419 */
[----:B------:R1:W-:Y:S04]  /*0c70*/  STS.U16 [R22+UR25+0x200], R5 ;  /* 0x0002000516007988 */ /* 0x0003e80008000419 */
[----:B------:R2:W-:Y:S04]  /*0c80*/  STS.U16 [R22+UR25+0x600], R27 ;  /* 0x0006001b16007988 */ /* 0x0005e80008000419 */
[----:B------:R2:W-:Y:S04]  /*0c90*/  STS.U16 [R22+UR25+0xa00], R33 ;  /* 0x000a002116007988 */ /* 0x0005e80008000419 */
[----:B------:R2:W-:Y:S04]  /*0ca0*/  STS.U16 [R22+UR25+0xe00], R37 ;  /* 0x000e002516007988 */ /* 0x0005e80008000419 */
[----:B------:R2:W-:Y:S04]  /*0cb0*/  STS.U16 [R22+UR25+0x1200], R41 ;  /* 0x0012002916007988 */ /* 0x0005e80008000419 */
[----:B------:R2:W-:Y:S04]  /*0cc0*/  STS.U16 [R22+UR25+0x1600], R44 ;  /* 0x0016002c16007988 */ /* 0x0005e80008000419 */
[----:B------:R2:W-:Y:S04]  /*0cd0*/  STS.U16 [R22+UR25+0x1a00], R18 ;  /* 0x001a001216007988 */ /* 0x0005e80008000419 */
[----:B------:R2:W-:Y:S01]  /*0ce0*/  STS.U16 [R22+UR25+0x1e00], R16 ;  /* 0x001e001016007988 */ /* 0x0005e20008000419 */
[----:B0-----:R-:W-:-:S03]  /*0cf0*/  IMAD.MOV.U32 R4, RZ, RZ, 0x3f800000 ;  /* 0x3f800000ff047424 */ /* 0x001fc600078e00ff */
[----:B------:R2:W-:Y:S01]  /*0d00*/  STS.U16 [R9+UR25+0x300], R6 ;  /* 0x0003000609007988 */ /* 0x0005e20008000419 */
[----:B-1----:R-:W-:-:S03]  /*0d10*/  MOV R5, 0x3f800000 ;  /* 0x3f80000000057802 */ /* 0x002fc60000000f00 */
[----:B------:R2:W-:Y:S01]  /*0d20*/  STS.U16 [R9+UR25+0x700], R29 ;  /* 0x0007001d09007988 */ /* 0x0005e20008000419 */
[----:B------:R-:W-:-:S03]  /*0d30*/  LOP3.LUT R0, R88, 0x1ff, RZ, 0xc0, !PT ;  /* 0x000001ff58007812 */ /* 0x000fc600078ec0ff */
[----:B------:R2:W-:Y:S04]  /*0d40*/  STS.U16 [R9+UR25+0xb00], R34 ;  /* 0x000b002209007988 */ /* 0x0005e80008000419 */
[----:B------:R2:W-:Y:S04]  /*0d50*/  STS.U16 [R9+UR25+0xf00], R38 ;  /* 0x000f002609007988 */ /* 0x0005e80008000419 */
[----:B------:R2:W-:Y:S04]  /*0d60*/  STS.U16 [R9+UR25+0x1300], R8 ;  /* 0x0013000809007988 */ /* 0x0005e80008000419 */
[----:B------:R2:W-:Y:S04]  /*0d70*/  STS.U16 [R9+UR25+0x1700], R10 ;  /* 0x0017000a09007988 */ /* 0x0005e80008000419 */
[----:B------:R2:W-:Y:S04]  /*0d80*/  STS.U16 [R9+UR25+0x1b00], R12 ;  /* 0x001b000c09007988 */ /* 0x0005e80008000419 */
[----:B------:R2:W-:Y:S01]  /*0d90*/  STS.U16 [R9+UR25+0x1f00], R20 ;  /* 0x001f001409007988 */ /* 0x0005e20008000419 */
[----:B------:R-:W-:Y:S05]  /*0da0*/  @!P0 BRA `(.L_x_0) ;  /* 0x0000001c00988947 */ /* 0x000fea0003800000 */
[----:B------:R-:W-:Y:S01]  /*0db0*/  LOP3.LUT R2, R88, 0x1c0, RZ, 0xc0, !PT ;  /* 0x000001c058027812 */ /* 0x000fe200078ec0ff */
[----:B------:R-:W-:Y:S01]  /*0dc0*/  ULDC.64 UR20, c[0x0][0x250] ;  /* 0x0000940000147ab9 */ /* 0x000fe20000000a00 */
[----:B------:R-:W-:Y:S01]  /*0dd0*/  ULDC.64 UR22, c[0x0][0x260] ;  /* 0x0000980000167ab9 */ /* 0x000fe20000000a00 */
[----:B------:R-:W-:Y:S01]  /*0de0*/  UIMAD UR20, UR24, UR20, URZ ;  /* 0x00000014181472a4 */ /* 0x000fe2000f8e023f */
[----:B------:R-:W-:Y:S01]  /*0df0*/  SHF.R.U32.HI R3, RZ, 0x2, R2 ;  /* 0x00000002ff037819 */ /* 0x000fe20000011602 */
[----:B------:R-:W-:Y:S01]  /*0e00*/  ULDC UR4, c[0x0][0x258] ;  /* 0x0000960000047ab9 */ /* 0x000fe20000000800 */
[----:B------:R-:W-:Y:S01]  /*0e10*/  UIMAD UR22, UR24, UR22, URZ ;  /* 0x00000016181672a4 */ /* 0x000fe2000f8e023f */
[C---:B------:R-:W-:Y:S01]  /*0e20*/  IMAD R2, R7.reuse, UR4, RZ ;  /* 0x0000000407027c24 */ /* 0x040fe2000f8e02ff */
[----:B--2---:R-:W0:Y:S01]  /*0e30*/  LDC R27, c[0x0][0x268] ;  /* 0x00009a00ff1b7b82 */ /* 0x004e220000000800 */
[----:B------:R-:W-:Y:S01]  /*0e40*/  USHF.L.U32 UR4, UR20, 0x1, URZ ;  /* 0x0000000114047899 */ /* 0x000fe2000800063f */
[----:B------:R-:W-:Y:S01]  /*0e50*/  IMAD.SHL.U32 R0, R0, 0x2, RZ ;  /* 0x0000000200007824 */ /* 0x000fe200078e00ff */
[----:B------:R-:W-:Y:S01]  /*0e60*/  USHF.L.U32 UR5, UR22, 0x1, URZ ;  /* 0x0000000116057899 */ /* 0x000fe2000800063f */
[--C-:B------:R-:W-:Y:S01]  /*0e70*/  SHF.R.U32.HI R4, RZ, 0x5, R88.reuse ;  /* 0x00000005ff047819 */ /* 0x100fe20000011658 */
[----:B------:R-:W-:Y:S01]  /*0e80*/  IMAD R7, R7, UR23, RZ ;  /* 0x0000001707077c24 */ /* 0x000fe2000f8e02ff */
[----:B------:R-:W-:Y:S01]  /*0e90*/  SHF.R.U32.HI R5, RZ, 0x6, R88 ;  /* 0x00000006ff057819 */ /* 0x000fe20000011658 */
[----:B------:R-:W-:Y:S01]  /*0ea0*/  IMAD.U32 R89, RZ, RZ, UR4 ;  /* 0x00000004ff597e24 */ /* 0x000fe2000f8e00ff */
[----:B------:R-:W-:Y:S01]  /*0eb0*/  LOP3.LUT R3, R0, R3, RZ, 0x3c, !PT ;  /* 0x0000000300037212 */ /* 0x000fe200078e3cff */
[----:B------:R-:W-:Y:S01]  /*0ec0*/  ULDC.64 UR8, c[0x0][0x218] ;  /* 0x0000860000087ab9 */ /* 0x000fe20000000a00 */
[----:B------:R-:W-:Y:S01]  /*0ed0*/  SHF.L.U32 R0, R2, 0x1, RZ ;  /* 0x0000000102007819 */ /* 0x000fe200000006ff */
[----:B------:R-:W-:Y:S01]  /*0ee0*/  UIMAD.WIDE UR6, UR22, 0x2, URZ ;  /* 0x00000002160678a5 */ /* 0x000fe2000f8e023f */
[----:B------:R-:W-:Y:S01]  /*0ef0*/  MOV R13, UR5 ;  /* 0x00000005000d7c02 */ /* 0x000fe20008000f00 */
[----:B------:R-:W-:Y:S01]  /*0f00*/  UIMAD.WIDE UR4, UR20, 0x2, URZ ;  /* 0x00000002140478a5 */ /* 0x000fe2000f8e023f */
[----:B------:R-:W-:Y:S01]  /*0f10*/  R2UR UR33, R4 ;  /* 0x00000000042172ca */ /* 0x000fe200000e0000 */
[----:B------:R-:W-:Y:S01]  /*0f20*/  IMAD.SHL.U32 R4, R7, 0x2, RZ ;  /* 0x0000000207047824 */ /* 0x000fe200078e00ff */
[----:B------:R-:W-:Y:S01]  /*0f30*/  IADD3 R89, P0, P1, R0, UR8, R89 ;  /* 0x0000000800597c10 */ /* 0x000fe2000f91e059 */
[----:B------:R-:W-:Y:S01]  /*0f40*/  ULDC.64 UR10, c[0x0][0x220] ;  /* 0x00008800000a7ab9 */ /* 0x000fe20000000a00 */
[----:B------:R-:W-:Y:S01]  /*0f50*/  SGXT.U32 R0, R5, 0x3 ;  /* 0x000000030500781a */ /* 0x000fe20000000000 */
[----:B------:R-:W-:Y:S01]  /*0f60*/  IMAD.HI R2, R2, 0x2, RZ ;  /* 0x0000000202027827 */ /* 0x000fe200078e02ff */
[----:B------:R-:W-:Y:S01]  /*0f70*/  IADD3 R13, P2, P3, R4, UR10, R13 ;  /* 0x0000000a040d7c10 */ /* 0x000fe2000fb5e00d */
[----:B------:R-:W-:Y:S01]  /*0f80*/  UMOV UR6, URZ ;  /* 0x0000003f00067c82 */ /* 0x000fe20008000000 */
[----:B------:R-:W-:Y:S01]  /*0f90*/  MOV R5, UR21 ;  /* 0x0000001500057c02 */ /* 0x000fe20008000f00 */
[----:B------:R-:W-:Y:S01]  /*0fa0*/  IMAD.HI R7, R7, 0x2, RZ ;  /* 0x0000000207077827 */ /* 0x000fe200078e02ff */
[----:B------:R-:W-:-:S02]  /*0fb0*/  MOV R12, UR21 ;  /* 0x00000015000c7c02 */ /* 0x000fc40008000f00 */
[----:B------:R-:W-:Y:S02]  /*0fc0*/  CS2R R56, SRZ ;  /* 0x0000000000387805 */ /* 0x000fe4000001ff00 */
[----:B------:R-:W-:Y:S01]  /*0fd0*/  CS2R R58, SRZ ;  /* 0x00000000003a7805 */ /* 0x000fe2000001ff00 */
[----:B------:R-:W-:Y:S01]  /*0fe0*/  IMAD.U32 R15, RZ, RZ, UR5 ;  /* 0x00000005ff0f7e24 */ /* 0x000fe2000f8e00ff */
[----:B------:R-:W-:Y:S01]  /*0ff0*/  CS2R R60, SRZ ;  /* 0x00000000003c7805 */ /* 0x000fe2000001ff00 */
[----:B------:R-:W-:Y:S01]  /*1000*/  IMAD.U32 R6, RZ, RZ, UR7 ;  /* 0x00000007ff067e24 */ /* 0x000fe2000f8e00ff */
[----:B------:R-:W-:Y:S01]  /*1010*/  UIADD3 UR7, UR25, 0x8000, URZ ;  /* 0x0000800019077890 */ /* 0x000fe2000fffe03f */
[----:B------:R-:W-:Y:S01]  /*1020*/  IMAD R4, R0, UR21, RZ ;  /* 0x0000001500047c24 */ /* 0x000fe2000f8e02ff */
[----:B------:R-:W-:Y:S01]  /*1030*/  IADD3.X R15, R2, UR9, R15, P0, P1 ;  /* 0x00000009020f7c10 */ /* 0x000fe200087e240f */
[----:B0-----:R-:W-:Y:S01]  /*1040*/  IMAD R8, R0, R27, RZ ;  /* 0x0000001b00087224 */ /* 0x001fe200078e02ff */
[----:B------:R-:W-:Y:S01]  /*1050*/  IADD3.X R25, R7, UR11, R6, P2, P3 ;  /* 0x0000000b07197c10 */ /* 0x000fe200097e6406 */
[----:B------:R-:W-:Y:S01]  /*1060*/  IMAD.U32 R7, RZ, RZ, UR21 ;  /* 0x00000015ff077e24 */ /* 0x000fe2000f8e00ff */
[----:B------:R-:W-:Y:S01]  /*1070*/  MOV R6, UR21 ;  /* 0x0000001500067c02 */ /* 0x000fe20008000f00 */
[----:B------:R-:W-:Y:S01]  /*1080*/  IMAD R2, R5, 0x8, R4 ;  /* 0x0000000805027824 */ /* 0x000fe200078e0204 */
[-C--:B------:R-:W-:Y:S01]  /*1090*/  LEA R102, P0, R4, R89.reuse, 0x1 ;  /* 0x0000005904667211 */ /* 0x080fe200078008ff */
[----:B------:R-:W-:Y:S01]  /*10a0*/  IMAD R9, R27, 0x8, R8 ;  /* 0x000000081b097824 */ /* 0x000fe200078e0208 */
[----:B------:R-:W-:Y:S01]  /*10b0*/  USHF.R.U32.HI UR7, URZ, 0x4, UR7 ;  /* 0x000000043f077899 */ /* 0x000fe20008011607 */
[----:B------:R-:W-:Y:S01]  /*10c0*/  IMAD R0, R7, 0x8, R2 ;  /* 0x0000000807007824 */ /* 0x000fe200078e0202 */
[C---:B------:R-:W-:Y:S01]  /*10d0*/  LEA R100, P1, R2.reuse, R89, 0x1 ;  /* 0x0000005902647211 */ /* 0x040fe200078208ff */
[----:B------:R-:W-:Y:S01]  /*10e0*/  IMAD.U32 R17, RZ, RZ, UR21 ;  /* 0x00000015ff117e24 */ /* 0x000fe2000f8e00ff */
[----:B------:R-:W-:Y:S01]  /*10f0*/  LEA R10, R27, R9, 0x3 ;  /* 0x000000091b0a7211 */ /* 0x000fe200078e18ff */
[----:B------:R-:W-:Y:S01]  /*1100*/  IMAD R5, R5, 0x8, R0 ;  /* 0x0000000805057824 */ /* 0x000fe200078e0200 */
[----:B------:R-:W-:Y:S01]  /*1110*/  LEA.HI.X.SX32 R101, R2, R15, 0x1, P1 ;  /* 0x0000000f02657211 */ /* 0x000fe200008f0eff */
[----:B------:R-:W-:Y:S01]  /*1120*/  USGXT.U32 UR18, UR7, 0xe ;  /* 0x0000000e0712789a */ /* 0x000fe20008000000 */
[----:B------:R-:W-:Y:S01]  /*1130*/  LEA R98, P2, R0, R89, 0x1 ;  /* 0x0000005900627211 */ /* 0x000fe200078408ff */
[----:B------:R-:W-:Y:S01]  /*1140*/  IMAD R6, R6, 0x8, R5 ;  /* 0x0000000806067824 */ /* 0x000fe200078e0205 */
[-C--:B------:R-:W-:Y:S01]  /*1150*/  LEA.HI.X.SX32 R103, R4, R15.reuse, 0x1, P0 ;  /* 0x0000000f04677211 */ /* 0x080fe200000f0eff */
[----:B------:R-:W-:Y:S01]  /*1160*/  IMAD R11, R27, 0x8, R10 ;  /* 0x000000081b0b7824 */ /* 0x000fe200078e020a */
[----:B------:R-:W-:Y:S01]  /*1170*/  LEA.HI.X.SX32 R99, R0, R15, 0x1, P2 ;  /* 0x0000000f00637211 */ /* 0x000fe200010f0eff */
[----:B------:R-:W-:Y:S01]  /*1180*/  UIADD3 UR10, UP0, UR18, 0x2, URZ ;  /* 0x00000002120a7890 */ /* 0x000fe2000ff1e03f */
[----:B------:R-:W-:Y:S01]  /*1190*/  LEA R7, R7, R6, 0x3 ;  /* 0x0000000607077211 */ /* 0x000fe200078e18ff */
[----:B------:R-:W-:Y:S01]  /*11a0*/  IMAD R4, R27, 0x8, R11 ;  /* 0x000000081b047824 */ /* 0x000fe200078e020b */
[-C--:B------:R-:W-:Y:S01]  /*11b0*/  LEA R96, P0, R5, R89.reuse, 0x1 ;  /* 0x0000005905607211 */ /* 0x080fe200078008ff */
[----:B------:R-:W-:Y:S01]  /*11c0*/  UIADD3.X UR11, UR6, 0x40000040, URZ, UP0, !UPT ;  /* 0x40000040060b7890 */ /* 0x000fe200087fe43f */
[----:B------:R-:W-:Y:S01]  /*11d0*/  LEA R92, P1, R7, R89, 0x1 ;  /* 0x00000059075c7211 */ /* 0x000fe200078208ff */
[----:B------:R-:W-:Y:S01]  /*11e0*/  IMAD R2, R12, 0x8, R7 ;  /* 0x000000080c027824 */ /* 0x000fe200078e0207 */
[----:B------:R-:W-:-:S02]  /*11f0*/  LEA.HI.X.SX32 R97, R5, R15, 0x1, P0 ;  /* 0x0000000f05617211 */ /* 0x000fc400000f0eff */
[----:B------:R-:W-:Y:S02]  /*1200*/  CS2R R62, SRZ ;  /* 0x00000000003e7805 */ /* 0x000fe4000001ff00 */
[-C--:B------:R-:W-:Y:S02]  /*1210*/  LEA R94, P0, R6, R89.reuse, 0x1 ;  /* 0x00000059065e7211 */ /* 0x080fe400078008ff */
[----:B------:R-:W-:Y:S02]  /*1220*/  CS2R R64, SRZ ;  /* 0x0000000000407805 */ /* 0x000fe4000001ff00 */
[----:B------:R-:W-:Y:S02]  /*1230*/  LEA R0, R17, R2, 0x3 ;  /* 0x0000000211007211 */ /* 0x000fe400078e18ff */
[----:B------:R-:W-:Y:S02]  /*1240*/  CS2R R66, SRZ ;  /* 0x0000000000427805 */ /* 0x000fe4000001ff00 */
[----:B------:R-:W-:-:S02]  /*1250*/  LEA R90, P2, R2, R89, 0x1 ;  /* 0x00000059025a7211 */ /* 0x000fc400078408ff */
[----:B------:R-:W-:Y:S02]  /*1260*/  CS2R R68, SRZ ;  /* 0x0000000000447805 */ /* 0x000fe4000001ff00 */
[----:B------:R-:W-:Y:S02]  /*1270*/  LEA R88, P3, R0, R89, 0x1 ;  /* 0x0000005900587211 */ /* 0x000fe400078608ff */
[----:B------:R-:W-:Y:S02]  /*1280*/  CS2R R70, SRZ ;  /* 0x0000000000467805 */ /* 0x000fe4000001ff00 */
[-C--:B------:R-:W-:Y:S02]  /*1290*/  LEA.HI.X.SX32 R95, R6, R15.reuse, 0x1, P0 ;  /* 0x0000000f065f7211 */ /* 0x080fe400000f0eff */
[----:B------:R-:W-:Y:S02]  /*12a0*/  CS2R R72, SRZ ;  /* 0x0000000000487805 */ /* 0x000fe4000001ff00 */
[-C--:B------:R-:W-:Y:S01]  /*12b0*/  LEA.HI.X.SX32 R89, R0, R15.reuse, 0x1, P3 ;  /* 0x0000000f00597211 */ /* 0x080fe200018f0eff */
[----:B------:R-:W-:Y:S01]  /*12c0*/  IMAD R0, R27, 0x8, R4 ;  /* 0x000000081b007824 */ /* 0x000fe200078e0204 */
[----:B------:R-:W-:-:S02]  /*12d0*/  LEA.HI.X.SX32 R91, R2, R15, 0x1, P2 ;  /* 0x0000000f025b7211 */ /* 0x000fc400010f0eff */
[----:B------:R-:W-:Y:S02]  /*12e0*/  CS2R R74, SRZ ;  /* 0x00000000004a7805 */ /* 0x000fe4000001ff00 */
[C---:B------:R-:W-:Y:S01]  /*12f0*/  LEA R22, P0, R8.reuse, R13, 0x1 ;  /* 0x0000000d08167211 */ /* 0x040fe200078008ff */
[----:B------:R-:W-:Y:S01]  /*1300*/  IMAD R2, R27, 0x8, R0 ;  /* 0x000000081b027824 */ /* 0x000fe200078e0200 */
[----:B------:R-:W-:Y:S02]  /*1310*/  LEA.HI.X.SX32 R93, R7, R15, 0x1, P1 ;  /* 0x0000000f075d7211 */ /* 0x000fe400008f0eff */
[----:B------:R-:W-:Y:S02]  /*1320*/  CS2R R76, SRZ ;  /* 0x00000000004c7805 */ /* 0x000fe4000001ff00 */
[----:B------:R-:W-:Y:S02]  /*1330*/  LEA.HI.X.SX32 R23, R8, R25, 0x1, P0 ;  /* 0x0000001908177211 */ /* 0x000fe400000f0eff */
[----:B------:R-:W-:-:S02]  /*1340*/  CS2R R78, SRZ ;  /* 0x00000000004e7805 */ /* 0x000fc4000001ff00 */
[-C--:B------:R-:W-:Y:S02]  /*1350*/  LEA R20, P1, R9, R13.reuse, 0x1 ;  /* 0x0000000d09147211 */ /* 0x080fe400078208ff */
[----:B------:R-:W-:Y:S02]  /*1360*/  CS2R R80, SRZ ;  /* 0x0000000000507805 */ /* 0x000fe4000001ff00 */
[-C--:B------:R-:W-:Y:S02]  /*1370*/  LEA R16, P0, R11, R13.reuse, 0x1 ;  /* 0x0000000d0b107211 */ /* 0x080fe400078008ff */
[----:B------:R-:W-:Y:S02]  /*1380*/  CS2R R82, SRZ ;  /* 0x0000000000527805 */ /* 0x000fe4000001ff00 */
[----:B------:R-:W-:Y:S02]  /*1390*/  LEA R18, P2, R10, R13, 0x1 ;  /* 0x0000000d0a127211 */ /* 0x000fe400078408ff */
[----:B------:R-:W-:-:S02]  /*13a0*/  CS2R R84, SRZ ;  /* 0x0000000000547805 */ /* 0x000fc4000001ff00 */
[----:B------:R-:W-:Y:S02]  /*13b0*/  LEA R5, R27, R2, 0x3 ;  /* 0x000000021b057211 */ /* 0x000fe400078e18ff */
[----:B------:R-:W-:Y:S02]  /*13c0*/  CS2R R86, SRZ ;  /* 0x0000000000567805 */ /* 0x000fe4000001ff00 */
[-C--:B------:R-:W-:Y:S01]  /*13d0*/  LEA.HI.X.SX32 R21, R9, R25.reuse, 0x1, P1 ;  /* 0x0000001909157211 */ /* 0x080fe200008f0eff */
[----:B------:R-:W-:Y:S01]  /*13e0*/  UMOV UR4, URZ ;  /* 0x0000003f00047c82 */ /* 0x000fe20008000000 */
[-C--:B------:R-:W-:Y:S01]  /*13f0*/  LEA.HI.X.SX32 R17, R11, R25.reuse, 0x1, P0 ;  /* 0x000000190b117211 */ /* 0x080fe200000f0eff */
[----:B------:R-:W-:Y:S01]  /*1400*/  UMOV UR5, URZ ;  /* 0x0000003f00057c82 */ /* 0x000fe20008000000 */
[----:B------:R-:W-:Y:S01]  /*1410*/  LEA.HI.X.SX32 R19, R10, R25, 0x1, P2 ;  /* 0x000000190a137211 */ /* 0x000fe200010f0eff */
[----:B------:R-:W-:Y:S01]  /*1420*/  UIADD3.64 UR30, UR10, 0x2, URZ ;  /* 0x000000020a1e7897 */ /* 0x000fe2000fffe03f */
[-C--:B------:R-:W-:Y:S01]  /*1430*/  LEA R14, P0, R4, R13.reuse, 0x1 ;  /* 0x0000000d040e7211 */ /* 0x080fe200078008ff */
[----:B------:R-:W-:Y:S01]  /*1440*/  UIADD3.64 UR14, UR10, 0x4, URZ ;  /* 0x000000040a0e7897 */ /* 0x000fe2000fffe03f */
[-C--:B------:R-:W-:Y:S01]  /*1450*/  LEA R12, P1, R0, R13.reuse, 0x1 ;  /* 0x0000000d000c7211 */ /* 0x080fe200078208ff */
[----:B------:R-:W-:Y:S01]  /*1460*/  ULDC UR20, c[0x0][0x238] ;  /* 0x00008e0000147ab9 */ /* 0x000fe20000000800 */
[-C--:B------:R-:W-:Y:S01]  /*1470*/  LEA R8, P3, R5, R13.reuse, 0x1 ;  /* 0x0000000d05087211 */ /* 0x080fe200078608ff */
[----:B------:R-:W-:Y:S01]  /*1480*/  UMOV UR19, 0x40000040 ;  /* 0x4000004000137882 */ /* 0x000fe20000000000 */
[----:B------:R-:W-:-:S02]  /*1490*/  LEA R10, P2, R2, R13, 0x1 ;  /* 0x0000000d020a7211 */ /* 0x000fc400078408ff */
[-C--:B------:R-:W-:Y:S01]  /*14a0*/  LEA.HI.X.SX32 R15, R4, R25.reuse, 0x1, P0 ;  /* 0x00000019040f7211 */ /* 0x080fe200000f0eff */
[----:B------:R-:W-:Y:S01]  /*14b0*/  IMAD.MOV.U32 R4, RZ, RZ, 0x3f800000 ;  /* 0x3f800000ff047424 */ /* 0x000fe200078e00ff */
[-C--:B------:R-:W-:Y:S01]  /*14c0*/  LEA.HI.X.SX32 R13, R0, R25.reuse, 0x1, P1 ;  /* 0x00000019000d7211 */ /* 0x080fe200008f0eff */
[----:B------:R-:W-:Y:S01]  /*14d0*/  IMAD.MOV.U32 R0, RZ, RZ, -0x800000 ;  /* 0xff800000ff007424 */ /* 0x000fe200078e00ff */
[-C--:B------:R-:W-:Y:S01]  /*14e0*/  LEA.HI.X.SX32 R9, R5, R25.reuse, 0x1, P3 ;  /* 0x0000001905097211 */ /* 0x080fe200018f0eff */
[----:B------:R-:W-:Y:S01]  /*14f0*/  IMAD.MOV.U32 R5, RZ, RZ, 0x3f800000 ;  /* 0x3f800000ff057424 */ /* 0x000fe200078e00ff */
[----:B------:R-:W-:Y:S02]  /*1500*/  LEA.HI.X.SX32 R11, R2, R25, 0x1, P2 ;  /* 0x00000019020b7211 */ /* 0x000fe400010f0eff */
[----:B------:R-:W-:-:S07]  /*1510*/  MOV R6, 0xff800000 ;  /* 0xff80000000067802 */ /* 0x000fce0000000f00 */
.L_x_1:
[----:B------:R-:W-:Y:S01]  /*1520*/  MOV R27, UR4 ;  /* 0x00000004001b7c02 */ /* 0x000fe20008000f00 */
[----:B------:R-:W-:Y:S01]  /*1530*/  IMAD.U32 R25, RZ, RZ, UR4 ;  /* 0x00000004ff197e24 */ /* 0x000fe2000f8e00ff */
[----:B------:R-:W-:Y:S01]  /*1540*/  MOV R33, UR4 ;  /* 0x0000000400217c02 */ /* 0x000fe20008000f00 */
[----:B------:R-:W-:Y:S01]  /*1550*/  IMAD.U32 R29, RZ, RZ, UR4 ;  /* 0x00000004ff1d7e24 */ /* 0x000fe2000f8e00ff */
[----:B------:R-:W-:Y:S01]  /*1560*/  MOV R39, UR4 ;  /* 0x0000000400277c02 */ /* 0x000fe20008000f00 */
[----:B------:R-:W-:Y:S02]  /*1570*/  IMAD.U32 R31, RZ, RZ, UR4 ;  /* 0x00000004ff1f7e24 */ /* 0x000fe4000f8e00ff */
[----:B------:R-:W-:Y:S02]  /*1580*/  IMAD.U32 R35, RZ, RZ, UR4 ;  /* 0x00000004ff237e24 */ /* 0x000fe4000f8e00ff */
[----:B------:R-:W-:Y:S02]  /*1590*/  IMAD.U32 R37, RZ, RZ, UR4 ;  /* 0x00000004ff257e24 */ /* 0x000fe4000f8e00ff */
[----:B------:R-:W-:-:S04]  /*15a0*/  IMAD.WIDE R24, R25, 0x2, R102 ;  /* 0x0000000219187825 */ /* 0x000fc800078e0266 */
[----:B------:R-:W-:Y:S02]  /*15b0*/  IMAD.WIDE R26, R27, 0x2, R100 ;  /* 0x000000021b1a7825 */ /* 0x000fe400078e0264 */
[----:B------:R-:W2:Y:S02]  /*15c0*/  LDG.E.U16 R24, desc[UR26][R24.64] ;  /* 0x0000001a18187981 */ /* 0x000ea4000c1e1500 */
[----:B------:R-:W-:Y:S02]  /*15d0*/  IMAD.WIDE R28, R29, 0x2, R98 ;  /* 0x000000021d1c7825 */ /* 0x000fe400078e0262 */
[----:B------:R-:W3:Y:S02]  /*15e0*/  LDG.E.U16 R26, desc[UR26][R26.64] ;  /* 0x0000001a1a1a7981 */ /* 0x000ee4000c1e1500 */
[----:B------:R-:W-:Y:S02]  /*15f0*/  IMAD.WIDE R30, R31, 0x2, R96 ;  /* 0x000000021f1e7825 */ /* 0x000fe400078e0260 */
[----:B------:R-:W4:Y:S02]  /*1600*/  LDG.E.U16 R2, desc[UR26][R28.64] ;  /* 0x0000001a1c027981 */ /* 0x000f24000c1e1500 */
[----:B------:R-:W-:-:S02]  /*1610*/  IMAD.WIDE R32, R33, 0x2, R94 ;  /* 0x0000000221207825 */ /* 0x000fc400078e025e */
[----:B------:R-:W5:Y:S02]  /*1620*/  LDG.E.U16 R104, desc[UR26][R30.64] ;  /* 0x0000001a1e687981 */ /* 0x000f64000c1e1500 */
[----:B------:R-:W-:Y:S02]  /*1630*/  IMAD.WIDE R34, R35, 0x2, R92 ;  /* 0x0000000223227825 */ /* 0x000fe400078e025c */
[----:B------:R-:W5:Y:S02]  /*1640*/  LDG.E.U16 R106, desc[UR26][R32.64] ;  /* 0x0000001a206a7981 */ /* 0x000f64000c1e1500 */
[----:B------:R-:W-:Y:S02]  /*1650*/  IMAD.WIDE R36, R37, 0x2, R90 ;  /* 0x0000000225247825 */ /* 0x000fe400078e025a */
[----:B------:R-:W5:Y:S02]  /*1660*/  LDG.E.U16 R108, desc[UR26][R34.64] ;  /* 0x0000001a226c7981 */ /* 0x000f64000c1e1500 */
[----:B------:R-:W-:-:S02]  /*1670*/  IMAD.WIDE R38, R39, 0x2, R88 ;  /* 0x0000000227267825 */ /* 0x000fc400078e0258 */
[----:B------:R-:W5:Y:S04]  /*1680*/  LDG.E.U16 R110, desc[UR26][R36.64] ;  /* 0x0000001a246e7981 */ /* 0x000f68000c1e1500 */
[----:B------:R-:W5:Y:S01]  /*1690*/  LDG.E.U16 R112, desc[UR26][R38.64] ;  /* 0x0000001a26707981 */ /* 0x000f62000c1e1500 */
[----:B------:R-:W-:Y:S01]  /*16a0*/  BAR.SYNC.DEFER_BLOCKING 0x0 ;  /* 0x0000000000007b1d */ /* 0x000fe20000010000 */
[----:B------:R-:W-:-:S04]  /*16b0*/  USHF.L.U32 UR7, UR33, 0x7, URZ ;  /* 0x0000000721077899 */ /* 0x000fc8000800063f */
[----:B------:R-:W-:-:S04]  /*16c0*/  ULOP3.LUT UR7, UR7, 0x600, URZ, 0xc0, !UPT ;  /* 0x0000060007077892 */ /* 0x000fc8000f8ec03f */
[----:B------:R-:W-:-:S04]  /*16d0*/  ULEA.HI UR7, UR25, UR7, URZ, 0x1c ;  /* 0x0000000719077291 */ /* 0x000fc8000f8fe03f */
[----:B------:R-:W-:Y:S01]  /*16e0*/  ULOP3.LUT UR16, UR7, 0x3fff, URZ, 0xc0, !UPT ;  /* 0x00003fff07107892 */ /* 0x000fe2000f8ec03f */
[----:B------:R-:W-:-:S03]  /*16f0*/  UMOV UR17, 0x40000040 ;  /* 0x4000004000117882 */ /* 0x000fc60000000000 */
[----:B------:R-:W-:Y:S01]  /*1700*/  UIADD3 UR8, UP0, UR16, 0x80, URZ ;  /* 0x0000008010087890 */ /* 0x000fe2000ff1e03f */
[----:B------:R-:W-:-:S03]  /*1710*/  UMOV UR7, URZ ;  /* 0x0000003f00077c82 */ /* 0x000fc60008000000 */
[----:B------:R-:W-:-:S04]  /*1720*/  UIADD3.X UR9, UR7, 0x40000040, URZ, UP0, !UPT ;  /* 0x4000004007097890 */ /* 0x000fc800087fe43f */
[----:B------:R-:W-:Y:S01]  /*1730*/  UIADD3.64 UR28, UR8, 0x80, URZ ;  /* 0x00000080081c7897 */ /* 0x000fe2000fffe03f */
[----:B------:R-:W-:Y:S01]  /*1740*/  IMAD.U32 R107, RZ, RZ, UR5 ;  /* 0x00000005ff6b7e24 */ /* 0x000fe2000f8e00ff */
[----:B--2---:R-:W-:Y:S04]  /*1750*/  STS.U16 [R3+UR25+0x8000], R24 ;  /* 0x0080001803007988 */ /* 0x004fe80008000419 */
[----:B---3--:R0:W-:Y:S04]  /*1760*/  STS.U16 [R3+UR25+0x8400], R26 ;  /* 0x0084001a03007988 */ /* 0x0081e80008000419 */
[----:B----4-:R-:W-:Y:S04]  /*1770*/  STS.U16 [R3+UR25+0x8800], R2 ;  /* 0x0088000203007988 */ /* 0x010fe80008000419 */
[----:B-----5:R-:W-:Y:S04]  /*1780*/  STS.U16 [R3+UR25+0x8c00], R104 ;  /* 0x008c006803007988 */ /* 0x020fe80008000419 */
[----:B------:R1:W-:Y:S04]  /*1790*/  STS.U16 [R3+UR25+0x9000], R106 ;  /* 0x0090006a03007988 */ /* 0x0003e80008000419 */
[----:B------:R2:W-:Y:S04]  /*17a0*/  STS.U16 [R3+UR25+0x9400], R108 ;  /* 0x0094006c03007988 */ /* 0x0005e80008000419 */
[----:B------:R3:W-:Y:S04]  /*17b0*/  STS.U16 [R3+UR25+0x9800], R110 ;  /* 0x0098006e03007988 */ /* 0x0007e80008000419 */
[----:B------:R4:W-:Y:S01]  /*17c0*/  STS.U16 [R3+UR25+0x9c00], R112 ;  /* 0x009c007003007988 */ /* 0x0009e20008000419 */
[----:B------:R5:W-:Y:S06]  /*17d0*/  MEMBAR.ALL.CTA ;  /* 0x0000000000007992 */ /* 0x000bec0000008000 */
[----:B-----5:R-:W5:Y:S02]  /*17e0*/  FENCE.VIEW.ASYNC.S ;  /* 0x00000000000073c6 */ /* 0x020f640000000000 */
[----:B-----5:R-:W-:Y:S06]  /*17f0*/  BAR.SYNC.DEFER_BLOCKING 0x0 ;  /* 0x0000000000007b1d */ /* 0x020fec0000010000 */
[----:B0-----:R-:W-:-:S06]  /*1800*/  WARPGROUP.ARRIVE ;  /* 0x00000000000079c5 */ /* 0x001fcc0000000000 */
[----:B------:R-:W-:Y:S04]  /*1810*/  HGMMA.64x64x16.F32.BF16 R24, gdesc[UR16].tnspA, RZ, !UPT ;  /* 0x20e00000101879f0 */ /* 0x000fe8000c7018ff */
[----:B------:R-:W-:Y:S01]  /*1820*/  HGMMA.64x64x16.F32.BF16 R24, gdesc[UR8].tnspA, R24 ;  /* 0x20e00000081879f0 */ /* 0x000fe20008701818 */
[----:B-1----:R-:W-:-:S05]  /*1830*/  IMAD.WIDE R106, R107, 0x2, R22 ;  /* 0x000000026b6a7825 */ /* 0x002fca00078e0216 */
[----:B------:R0:W5:Y:S01]  /*1840*/  LDG.E.U16 R115, desc[UR26][R106.64] ;  /* 0x0000001a6a737981 */ /* 0x000162000c1e1500 */
[----:B------:R-:W-:Y:S01]  /*1850*/  UIADD3.64 UR12, UR8, 0x100, URZ ;  /* 0x00000100080c7897 */ /* 0x000fe2000fffe03f */
[----:B------:R-:W-:Y:S08]  /*1860*/  HGMMA.64x64x16.F32.BF16 R24, gdesc[UR28].tnspA, R24 ;  /* 0x20e000001c1879f0 */ /* 0x000ff00008701818 */
[----:B------:R-:W-:Y:S01]  /*1870*/  HGMMA.64x64x16.F32.BF16 R24, gdesc[UR12].tnspA, R24, gsb0 ;  /* 0x20e000000c1879f0 */ /* 0x000fe20008001818 */
[----:B------:R-:W-:-:S02]  /*1880*/  IMAD.U32 R109, RZ, RZ, UR5 ;  /* 0x00000005ff6d7e24 */ /* 0x000fc4000f8e00ff */
[----:B------:R-:W-:Y:S02]  /*1890*/  IMAD.U32 R119, RZ, RZ, UR5 ;  /* 0x00000005ff777e24 */ /* 0x000fe4000f8e00ff */
[----:B--2---:R-:W-:-:S04]  /*18a0*/  IMAD.WIDE R108, R109, 0x2, R16 ;  /* 0x000000026d6c7825 */ /* 0x004fc800078e0210 */
[----:B------:R-:W-:Y:S02]  /*18b0*/  IMAD.WIDE R118, R119, 0x2, R14 ;  /* 0x0000000277767825 */ /* 0x000fe400078e020e */
[----:B------:R-:W2:Y:S01]  /*18c0*/  LDG.E.U16 R109, desc[UR26][R108.64] ;  /* 0x0000001a6c6d7981 */ /* 0x000ea2000c1e1500 */
[----:B------:R-:W-:Y:S01]  /*18d0*/  MOV R111, UR5 ;  /* 0x00000005006f7c02 */ /* 0x000fe20008000f00 */
[----:B------:R-:W-:Y:S02]  /*18e0*/  IMAD.U32 R105, RZ, RZ, UR5 ;  /* 0x00000005ff697e24 */ /* 0x000fe4000f8e00ff */
[----:B------:R-:W2:Y:S01]  /*18f0*/  LDG.E.U16 R114, desc[UR26][R118.64] ;  /* 0x0000001a76727981 */ /* 0x000ea2000c1e1500 */
[----:B0-----:R-:W-:Y:S02]  /*1900*/  IMAD.U32 R107, RZ, RZ, UR5 ;  /* 0x00000005ff6b7e24 */ /* 0x001fe4000f8e00ff */
[----:B------:R-:W-:Y:S01]  /*1910*/  IMAD.WIDE R104, R105, 0x2, R20 ;  /* 0x0000000269687825 */ /* 0x000fe200078e0214 */
[----:B------:R-:W-:-:S03]  /*1920*/  MOV R113, UR5 ;  /* 0x0000000500717c02 */ /* 0x000fc60008000f00 */
[----:B---3--:R-:W-:Y:S01]  /*1930*/  IMAD.WIDE R110, R111, 0x2, R18 ;  /* 0x000000026f6e7825 */ /* 0x008fe200078e0212 */
[----:B------:R0:W3:Y:S03]  /*1940*/  LDG.E.U16 R117, desc[UR26][R104.64] ;  /* 0x0000001a68757981 */ /* 0x0000e6000c1e1500 */
[----:B------:R-:W-:Y:S01]  /*1950*/  IMAD.WIDE R106, R107, 0x2, R10 ;  /* 0x000000026b6a7825 */ /* 0x000fe200078e020a */
[----:B------:R-:W2:Y:S03]  /*1960*/  LDG.E.U16 R116, desc[UR26][R110.64] ;  /* 0x0000001a6e747981 */ /* 0x000ea6000c1e1500 */
[----:B----4-:R-:W-:-:S04]  /*1970*/  IMAD.WIDE R112, R113, 0x2, R12 ;  /* 0x0000000271707825 */ /* 0x010fc800078e020c */
[----:B0-----:R-:W-:Y:S02]  /*1980*/  IMAD.U32 R105, RZ, RZ, UR5 ;  /* 0x00000005ff697e24 */ /* 0x001fe4000f8e00ff */
[----:B------:R-:W4:Y:S04]  /*1990*/  LDG.E.U16 R113, desc[UR26][R112.64] ;  /* 0x0000001a70717981 */ /* 0x000f28000c1e1500 */
[----:B------:R0:W4:Y:S01]  /*19a0*/  LDG.E.U16 R111, desc[UR26][R106.64] ;  /* 0x0000001a6a6f7981 */ /* 0x000122000c1e1500 */
[----:B------:R-:W-:Y:S02]  /*19b0*/  WARPGROUP.DEPBAR.LE gsb0, 0x0 ;  /* 0x00008000000079c5 */ /* 0x000fe40000010000 */
[----:B------:R-:W-:Y:S01]  /*19c0*/  FMUL R2, R24, UR20 ;  /* 0x0000001418027c20 */ /* 0x000fe20008400000 */
[----:B------:R-:W-:Y:S01]  /*19d0*/  FMUL R7, R25, UR20 ;  /* 0x0000001419077c20 */ /* 0x000fe20008400000 */
[----:B------:R-:W-:-:S04]  /*19e0*/  FMUL R120, R28, UR20 ;  /* 0x000000141c787c20 */ /* 0x000fc80008400000 */
[----:B------:R-:W-:Y:S01]  /*19f0*/  FMNMX R7, R2, R7, !PT ;  /* 0x0000000702077209 */ /* 0x000fe20007800000 */
[----:B------:R-:W-:-:S03]  /*1a00*/  FMUL R2, R29, UR20 ;  /* 0x000000141d027c20 */ /* 0x000fc60008400000 */
[----:B------:R-:W-:-:S04]  /*1a10*/  FMNMX R7, R120, R7, !PT ;  /* 0x0000000778077209 */ /* 0x000fc80007800000 */
[----:B------:R-:W-:Y:S01]  /*1a20*/  FMNMX R121, R2, R7, !PT ;  /* 0x0000000702797209 */ /* 0x000fe20007800000 */
[----:B------:R-:W-:Y:S01]  /*1a30*/  FMUL R2, R32, UR20 ;  /* 0x0000001420027c20 */ /* 0x000fe20008400000 */
[----:B------:R-:W-:-:S04]  /*1a40*/  FMUL R7, R33, UR20 ;  /* 0x0000001421077c20 */ /* 0x000fc80008400000 */
[----:B------:R-:W-:Y:S01]  /*1a50*/  FMNMX R108, R2, R121, !PT ;  /* 0x00000079026c7209 */ /* 0x000fe20007800000 */
[----:B------:R-:W-:-:S03]  /*1a60*/  FMUL R2, R36, UR20 ;  /* 0x0000001424027c20 */ /* 0x000fc60008400000 */
[----:B------:R-:W-:Y:S01]  /*1a70*/  FMNMX R119, R7, R108, !PT ;  /* 0x0000006c07777209 */ /* 0x000fe20007800000 */
[----:B------:R-:W-:-:S03]  /*1a80*/  FMUL R7, R37, UR20 ;  /* 0x0000001425077c20 */ /* 0x000fc60008400000 */
[----:B------:R-:W-:Y:S01]  /*1a90*/  FMNMX R108, R2, R119, !PT ;  /* 0x00000077026c7209 */ /* 0x000fe20007800000 */
[----:B------:R-:W-:-:S03]  /*1aa0*/  FMUL R2, R40, UR20 ;  /* 0x0000001428027c20 */ /* 0x000fc60008400000 */
[----:B------:R-:W-:Y:S01]  /*1ab0*/  FMNMX R119, R7, R108, !PT ;  /* 0x0000006c07777209 */ /* 0x000fe20007800000 */
[----:B------:R-:W-:Y:S01]  /*1ac0*/  FMUL R7, R41, UR20 ;  /* 0x0000001429077c20 */ /* 0x000fe20008400000 */
[----:B------:R-:W-:Y:S02]  /*1ad0*/  IMAD.WIDE R104, R105, 0x2, R8 ;  /* 0x0000000269687825 */ /* 0x000fe400078e0208 */
[----:B0-----:R-:W-:Y:S02]  /*1ae0*/  FMNMX R106, R2, R119, !PT ;  /* 0x00000077026a7209 */ /* 0x001fe40007800000 */
[----:B------:R-:W-:Y:S01]  /*1af0*/  FMUL R2, R44, UR20 ;  /* 0x000000142c027c20 */ /* 0x000fe20008400000 */
[----:B------:R0:W4:Y:S01]  /*1b00*/  LDG.E.U16 R112, desc[UR26][R104.64] ;  /* 0x0000001a68707981 */ /* 0x000122000c1e1500 */
[----:B------:R-:W-:Y:S01]  /*1b10*/  FMNMX R107, R7, R106, !PT ;  /* 0x0000006a076b7209 */ /* 0x000fe20007800000 */
[----:B------:R-:W-:Y:S01]  /*1b20*/  FMUL R7, R45, UR20 ;  /* 0x000000142d077c20 */ /* 0x000fe20008400000 */
[----:B------:R-:W-:Y:S02]  /*1b30*/  BAR.SYNC.DEFER_BLOCKING 0x0 ;  /* 0x0000000000007b1d */ /* 0x000fe40000010000 */
[----:B0-----:R-:W-:Y:S01]  /*1b40*/  FMNMX R104, R2, R107, !PT ;  /* 0x0000006b02687209 */ /* 0x001fe20007800000 */
[----:B------:R-:W-:-:S03]  /*1b50*/  FMUL R2, R48, UR20 ;  /* 0x0000001430027c20 */ /* 0x000fc60008400000 */
[----:B------:R-:W-:Y:S01]  /*1b60*/  FMNMX R105, R7, R104, !PT ;  /* 0x0000006807697209 */ /* 0x000fe20007800000 */
[----:B------:R-:W-:-:S03]  /*1b70*/  FMUL R7, R49, UR20 ;  /* 0x0000001431077c20 */ /* 0x000fc60008400000 */
[----:B------:R-:W-:Y:S01]  /*1b80*/  FMNMX R104, R2, R105, !PT ;  /* 0x0000006902687209 */ /* 0x000fe20007800000 */
[----:B------:R-:W-:-:S03]  /*1b90*/  FMUL R2, R52, UR20 ;  /* 0x0000001434027c20 */ /* 0x000fc60008400000 */
[----:B------:R-:W-:Y:S01]  /*1ba0*/  FMNMX R105, R7, R104, !PT ;  /* 0x0000006807697209 */ /* 0x000fe20007800000 */
[----:B------:R-:W-:-:S03]  /*1bb0*/  FMUL R7, R53, UR20 ;  /* 0x0000001435077c20 */ /* 0x000fc60008400000 */
[----:B------:R-:W-:-:S04]  /*1bc0*/  FMNMX R2, R2, R105, !PT ;  /* 0x0000006902027209 */ /* 0x000fc80007800000 */
[----:B------:R-:W-:-:S05]  /*1bd0*/  FMNMX R104, R7, R2, !PT ;  /* 0x0000000207687209 */ /* 0x000fca0007800000 */
[----:B------:R-:W0:Y:S01]  /*1be0*/  SHFL.BFLY PT, R107, R104, 0x2, 0x1f ;  /* 0x0c401f00686b7f89 */ /* 0x000e2200000e0000 */
[----:B------:R-:W-:Y:S01]  /*1bf0*/  FMUL R2, R26, UR20 ;  /* 0x000000141a027c20 */ /* 0x000fe20008400000 */
[----:B------:R-:W-:-:S05]  /*1c00*/  FMUL R7, R27, UR20 ;  /* 0x000000141b077c20 */ /* 0x000fca0008400000 */
[----:B------:R-:W-:Y:S01]  /*1c10*/  FMNMX R105, R2, R7, !PT ;  /* 0x0000000702697209 */ /* 0x000fe20007800000 */
[----:B------:R-:W-:Y:S01]  /*1c20*/  FMUL R2, R30, UR20 ;  /* 0x000000141e027c20 */ /* 0x000fe20008400000 */
[----:B------:R-:W-:-:S04]  /*1c30*/  FMUL R7, R31, UR20 ;  /* 0x000000141f077c20 */ /* 0x000fc80008400000 */
[----:B------:R-:W-:Y:S02]  /*1c40*/  FMNMX R2, R2, R105, !PT ;  /* 0x0000006902027209 */ /* 0x000fe40007800000 */
[----:B0-----:R-:W-:Y:S02]  /*1c50*/  FMNMX R107, R104, R107, !PT ;  /* 0x0000006b686b7209 */ /* 0x001fe40007800000 */
[----:B------:R-:W-:-:S03]  /*1c60*/  FMNMX R7, R7, R2, !PT ;  /* 0x0000000207077209 */ /* 0x000fc60007800000 */
[----:B------:R-:W0:Y:S01]  /*1c70*/  SHFL.BFLY PT, R106, R107, 0x1, 0x1f ;  /* 0x0c201f006b6a7f89 */ /* 0x000e2200000e0000 */
[----:B------:R-:W-:-:S05]  /*1c80*/  FMUL R2, R34, UR20 ;  /* 0x0000001422027c20 */ /* 0x000fca0008400000 */
[----:B------:R-:W-:Y:S01]  /*1c90*/  FMNMX R7, R2, R7, !PT ;  /* 0x0000000702077209 */ /* 0x000fe20007800000 */
[----:B------:R-:W-:-:S05]  /*1ca0*/  FMUL R2, R35, UR20 ;  /* 0x0000001423027c20 */ /* 0x000fca0008400000 */
[----:B------:R-:W-:Y:S01]  /*1cb0*/  FMNMX R7, R2, R7, !PT ;  /* 0x0000000702077209 */ /* 0x000fe20007800000 */
[----:B------:R-:W-:-:S05]  /*1cc0*/  FMUL R2, R38, UR20 ;  /* 0x0000001426027c20 */ /* 0x000fca0008400000 */
[----:B------:R-:W-:Y:S01]  /*1cd0*/  FMNMX R105, R2, R7, !PT ;  /* 0x0000000702697209 */ /* 0x000fe20007800000 */
[----:B------:R-:W-:Y:S01]  /*1ce0*/  FMUL R2, R39, UR20 ;  /* 0x0000001427027c20 */ /* 0x000fe20008400000 */
[----:B0-----:R-:W-:-:S04]  /*1cf0*/  FMNMX R119, R107, R106, !PT ;  /* 0x0000006a6b777209 */ /* 0x001fc80007800000 */
[----:B------:R-:W-:Y:S02]  /*1d00*/  FMNMX R106, R2, R105, !PT ;  /* 0x00000069026a7209 */ /* 0x000fe40007800000 */
[----:B------:R-:W-:Y:S01]  /*1d10*/  FMNMX R2, R119, R0, !PT ;  /* 0x0000000077027209 */ /* 0x000fe20007800000 */
[----:B------:R-:W-:-:S04]  /*1d20*/  FMUL R7, R42, UR20 ;  /* 0x000000142a077c20 */ /* 0x000fc80008400000 */
[----:B------:R-:W-:Y:S01]  /*1d30*/  FFMA R24, R24, UR20, -R2 ;  /* 0x0000001418187c23 */ /* 0x000fe20008000802 */
[----:B------:R-:W-:-:S03]  /*1d40*/  FMNMX R105, R7, R106, !PT ;  /* 0x0000006a07697209 */ /* 0x000fc60007800000 */
[----:B------:R-:W-:-:S06]  /*1d50*/  FMUL R106, R24, 1.4426950216293334961 ;  /* 0x3fb8aa3b186a7820 */ /* 0x000fcc0000400000 */
[----:B------:R-:W0:Y:S01]  /*1d60*/  MUFU.EX2 R106, R106 ;  /* 0x0000006a006a7308 */ /* 0x000e220000000800 */
[----:B-----5:R1:W-:Y:S04]  /*1d70*/  STS.U16 [R3+UR25+0x8000], R115 ;  /* 0x0080007303007988 */ /* 0x0203e80008000419 */
[----:B0-----:R-:W-:Y:S04]  /*1d80*/  STL [R1], R106 ;  /* 0x0000006a01007387 */ /* 0x001fe80000100800 */
[----:B-1----:R-:W5:Y:S01]  /*1d90*/  LDL.LU R115, [R1] ;  /* 0x0000000001737983 */ /* 0x002f620000300800 */
[----:B------:R-:W-:Y:S01]  /*1da0*/  FMUL R104, R43, UR20 ;  /* 0x000000142b687c20 */ /* 0x000fe20008400000 */
[----:B------:R-:W-:Y:S01]  /*1db0*/  FMUL R7, R46, UR20 ;  /* 0x000000142e077c20 */ /* 0x000fe20008400000 */
[----:B------:R-:W-:-:S03]  /*1dc0*/  FMUL R24, R47, UR20 ;  /* 0x000000142f187c20 */ /* 0x000fc60008400000 */
[----:B------:R-:W-:-:S04]  /*1dd0*/  FMNMX R104, R104, R105, !PT ;  /* 0x0000006968687209 */ /* 0x000fc80007800000 */
[----:B------:R-:W-:Y:S01]  /*1de0*/  FMNMX R105, R7, R104, !PT ;  /* 0x0000006807697209 */ /* 0x000fe20007800000 */
[----:B------:R-:W-:Y:S01]  /*1df0*/  FMUL R7, R50, UR20 ;  /* 0x0000001432077c20 */ /* 0x000fe20008400000 */
[--C-:B------:R-:W-:Y:S02]  /*1e00*/  FFMA R25, R25, UR20, -R2.reuse ;  /* 0x0000001419197c23 */ /* 0x100fe40008000802 */
[----:B------:R-:W-:Y:S01]  /*1e10*/  FMNMX R104, R24, R105, !PT ;  /* 0x0000006918687209 */ /* 0x000fe20007800000 */
[----:B------:R-:W-:Y:S01]  /*1e20*/  FMUL R24, R51, UR20 ;  /* 0x0000001433187c20 */ /* 0x000fe20008400000 */
[----:B------:R-:W-:Y:S02]  /*1e30*/  FMUL R107, R25, 1.4426950216293334961 ;  /* 0x3fb8aa3b196b7820 */ /* 0x000fe40000400000 */
[----:B------:R-:W-:Y:S01]  /*1e40*/  FMNMX R105, R7, R104, !PT ;  /* 0x0000006807697209 */ /* 0x000fe20007800000 */
[----:B------:R-:W-:Y:S01]  /*1e50*/  FFMA R104, R28, UR20, -R2 ;  /* 0x000000141c687c23 */ /* 0x000fe20008000802 */
[----:B------:R-:W-:-:S02]  /*1e60*/  FMUL R25, R54, UR20 ;  /* 0x0000001436197c20 */ /* 0x000fc40008400000 */
[----:B------:R-:W-:Y:S01]  /*1e70*/  FMNMX R28, R24, R105, !PT ;  /* 0x00000069181c7209 */ /* 0x000fe20007800000 */
[----:B------:R-:W-:-:S03]  /*1e80*/  FMUL R24, R55, UR20 ;  /* 0x0000001437187c20 */ /* 0x000fc60008400000 */
[----:B------:R-:W-:-:S04]  /*1e90*/  FMNMX R25, R25, R28, !PT ;  /* 0x0000001c19197209 */ /* 0x000fc80007800000 */
[----:B------:R-:W-:-:S05]  /*1ea0*/  FMNMX R24, R24, R25, !PT ;  /* 0x0000001918187209 */ /* 0x000fca0007800000 */
[----:B------:R-:W0:Y:S01]  /*1eb0*/  SHFL.BFLY PT, R25, R24, 0x2, 0x1f ;  /* 0x0c401f0018197f89 */ /* 0x000e2200000e0000 */
[--C-:B------:R-:W-:Y:S01]  /*1ec0*/  FFMA R29, R29, UR20, -R2.reuse ;  /* 0x000000141d1d7c23 */ /* 0x100fe20008000802 */
[--C-:B------:R-:W-:Y:S01]  /*1ed0*/  FFMA R32, R32, UR20, -R2.reuse ;  /* 0x0000001420207c23 */ /* 0x100fe20008000802 */
[----:B------:R-:W-:Y:S02]  /*1ee0*/  FFMA R28, R40, UR20, -R2 ;  /* 0x00000014281c7c23 */ /* 0x000fe40008000802 */
[----:B------:R-:W-:Y:S01]  /*1ef0*/  FMUL R29, R29, 1.4426950216293334961 ;  /* 0x3fb8aa3b1d1d7820 */ /* 0x000fe20000400000 */
[----:B0-----:R-:W-:-:S05]  /*1f00*/  FMNMX R25, R24, R25, !PT ;  /* 0x0000001918197209 */ /* 0x001fca0007800000 */
[----:B------:R-:W0:Y:S01]  /*1f10*/  SHFL.BFLY PT, R24, R25, 0x1, 0x1f ;  /* 0x0c201f0019187f89 */ /* 0x000e2200000e0000 */
[----:B------:R1:W-:Y:S01]  /*1f20*/  MUFU.EX2 R105, R29 ;  /* 0x0000001d00697308 */ /* 0x0003e20000000800 */
[----:B------:R-:W-:Y:S01]  /*1f30*/  FMUL R32, R32, 1.4426950216293334961 ;  /* 0x3fb8aa3b20207820 */ /* 0x000fe20000400000 */
[--C-:B------:R-:W-:Y:S01]  /*1f40*/  FFMA R33, R33, UR20, -R2.reuse ;  /* 0x0000001421217c23 */ /* 0x100fe20008000802 */
[--C-:B------:R-:W-:Y:S01]  /*1f50*/  FFMA R36, R36, UR20, -R2.reuse ;  /* 0x0000001424247c23 */ /* 0x100fe20008000802 */
[----:B-1----:R-:W-:Y:S01]  /*1f60*/  FMUL R29, R28, 1.4426950216293334961 ;  /* 0x3fb8aa3b1c1d7820 */ /* 0x002fe20000400000 */
[----:B------:R-:W-:-:S03]  /*1f70*/  FFMA R28, R41, UR20, -R2 ;  /* 0x00000014291c7c23 */ /* 0x000fc60008000802 */
[----:B------:R1:W-:Y:S01]  /*1f80*/  MUFU.EX2 R106, R32 ;  /* 0x00000020006a7308 */ /* 0x0003e20000000800 */
[----:B------:R-:W-:Y:S01]  /*1f90*/  FMUL R33, R33, 1.4426950216293334961 ;  /* 0x3fb8aa3b21217820 */ /* 0x000fe20000400000 */
[----:B------:R-:W-:Y:S01]  /*1fa0*/  FMUL R36, R36, 1.4426950216293334961 ;  /* 0x3fb8aa3b24247820 */ /* 0x000fe20000400000 */
[----:B-1----:R-:W-:Y:S01]  /*1fb0*/  FMUL R32, R28, 1.4426950216293334961 ;  /* 0x3fb8aa3b1c207820 */ /* 0x002fe20000400000 */
[--C-:B------:R-:W-:Y:S01]  /*1fc0*/  FFMA R28, R44, UR20, -R2.reuse ;  /* 0x000000142c1c7c23 */ /* 0x100fe20008000802 */
[----:B0-----:R-:W-:Y:S01]  /*1fd0*/  FMNMX R25, R25, R24, !PT ;  /* 0x0000001819197209 */ /* 0x001fe20007800000 */
[----:B------:R-:W-:Y:S02]  /*1fe0*/  FFMA R24, R53, UR20, -R2 ;  /* 0x0000001435187c23 */ /* 0x000fe40008000802 */
[----:B------:R-:W-:Y:S01]  /*1ff0*/  MUFU.EX2 R7, R107 ;  /* 0x0000006b00077308 */ /* 0x000fe20000000800 */
[----:B------:R-:W-:Y:S01]  /*2000*/  FMNMX R53, R25, R6, !PT ;  /* 0x0000000619357209 */ /* 0x000fe20007800000 */
[----:B------:R-:W-:Y:S01]  /*2010*/  FMUL R24, R24, 1.4426950216293334961 ;  /* 0x3fb8aa3b18187820 */ /* 0x000fe20000400000 */
[----:B------:R-:W-:-:S05]  /*2020*/  FADD R25, -R2, R0 ;  /* 0x0000000002197221 */ /* 0x000fca0000000100 */
[----:B------:R0:W-:Y:S01]  /*2030*/  MUFU.EX2 R107, R33 ;  /* 0x00000021006b7308 */ /* 0x0001e20000000800 */
[----:B------:R-:W-:Y:S01]  /*2040*/  FMUL R25, R25, 1.4426950216293334961 ;  /* 0x3fb8aa3b19197820 */ /* 0x000fe20000400000 */
[----:B------:R-:W-:Y:S01]  /*2050*/  FFMA R26, R26, UR20, -R53 ;  /* 0x000000141a1a7c23 */ /* 0x000fe20008000835 */
[----:B0-----:R-:W-:Y:S01]  /*2060*/  FMUL R33, R28, 1.4426950216293334961 ;  /* 0x3fb8aa3b1c217820 */ /* 0x001fe20000400000 */
[----:B------:R-:W-:-:S04]  /*2070*/  FFMA R28, R45, UR20, -R2 ;  /* 0x000000142d1c7c23 */ /* 0x000fc80008000802 */
[----:B------:R0:W-:Y:S01]  /*2080*/  MUFU.EX2 R108, R36 ;  /* 0x00000024006c7308 */ /* 0x0001e20000000800 */
[----:B------:R-:W-:Y:S01]  /*2090*/  FMUL R26, R26, 1.4426950216293334961 ;  /* 0x3fb8aa3b1a1a7820 */ /* 0x000fe20000400000 */
[----:B------:R-:W-:-:S06]  /*20a0*/  FFMA R27, R27, UR20, -R53 ;  /* 0x000000141b1b7c23 */ /* 0x000fcc0008000835 */
[----:B------:R1:W-:Y:S01]  /*20b0*/  MUFU.EX2 R0, R24 ;  /* 0x0000001800007308 */ /* 0x0003e20000000800 */
[----:B0-----:R-:W-:Y:S01]  /*20c0*/  FMUL R36, R28, 1.4426950216293334961 ;  /* 0x3fb8aa3b1c247820 */ /* 0x001fe20000400000 */
[----:B------:R-:W-:Y:S01]  /*20d0*/  FFMA R28, R48, UR20, -R2 ;  /* 0x00000014301c7c23 */ /* 0x000fe20008000802 */
[----:B-1----:R-:W-:-:S05]  /*20e0*/  FFMA R24, R42, UR20, -R53 ;  /* 0x000000142a187c23 */ /* 0x002fca0008000835 */
[----:B------:R0:W-:Y:S01]  /*20f0*/  MUFU.EX2 R41, R29 ;  /* 0x0000001d00297308 */ /* 0x0001e20000000800 */
[----:B------:R-:W-:-:S07]  /*2100*/  FMUL R27, R27, 1.4426950216293334961 ;  /* 0x3fb8aa3b1b1b7820 */ /* 0x000fce0000400000 */
[----:B------:R1:W5:Y:S01]  /*2110*/  MUFU.EX2 R118, R25 ;  /* 0x0000001900767308 */ /* 0x0003620000000800 */
[----:B0-----:R-:W-:Y:S01]  /*2120*/  FMUL R29, R28, 1.4426950216293334961 ;  /* 0x3fb8aa3b1c1d7820 */ /* 0x001fe20000400000 */
[----:B------:R-:W-:Y:S01]  /*2130*/  FFMA R28, R49, UR20, -R2 ;  /* 0x00000014311c7c23 */ /* 0x000fe20008000802 */
[----:B-1----:R-:W-:Y:S01]  /*2140*/  FMUL R25, R24, 1.4426950216293334961 ;  /* 0x3fb8aa3b18197820 */ /* 0x002fe20000400000 */
[----:B------:R-:W-:-:S04]  /*2150*/  FFMA R24, R43, UR20, -R53 ;  /* 0x000000142b187c23 */ /* 0x000fc80008000835 */
[----:B------:R0:W-:Y:S01]  /*2160*/  MUFU.EX2 R44, R32 ;  /* 0x00000020002c7308 */ /* 0x0001e20000000800 */
[----:B---3--:R5:W-:Y:S07]  /*2170*/  STS.U16 [R3+UR25+0x8400], R117 ;  /* 0x0084007503007988 */ /* 0x008bee0008000419 */
[----:B------:R1:W-:Y:S01]  /*2180*/  MUFU.EX2 R119, R26 ;  /* 0x0000001a00777308 */ /* 0x0003e20000000800 */
[----:B0-----:R-:W-:Y:S01]  /*2190*/  FMUL R32, R28, 1.4426950216293334961 ;  /* 0x3fb8aa3b1c207820 */ /* 0x001fe20000400000 */
[----:B------:R-:W-:Y:S01]  /*21a0*/  FFMA R28, R52, UR20, -R2 ;  /* 0x00000014341c7c23 */ /* 0x000fe20008000802 */
[----:B--2---:R-:W-:Y:S01]  /*21b0*/  STS.U16 [R3+UR25+0x8800], R116 ;  /* 0x0088007403007988 */ /* 0x004fe20008000419 */
[----:B-1----:R-:W-:Y:S01]  /*21c0*/  FMUL R26, R24, 1.4426950216293334961 ;  /* 0x3fb8aa3b181a7820 */ /* 0x002fe20000400000 */
[----:B------:R-:W-:-:S03]  /*21d0*/  FFMA R24, R46, UR20, -R53 ;  /* 0x000000142e187c23 */ /* 0x000fc60008000835 */
[----:B------:R0:W-:Y:S01]  /*21e0*/  MUFU.EX2 R120, R27 ;  /* 0x0000001b00787308 */ /* 0x0001e20000000800 */
[----:B------:R-:W-:Y:S01]  /*21f0*/  FMUL R28, R28, 1.4426950216293334961 ;  /* 0x3fb8aa3b1c1c7820 */ /* 0x000fe20000400000 */
[----:B------:R-:W-:Y:S04]  /*2200*/  STS.U16 [R3+UR25+0x8c00], R109 ;  /* 0x008c006d03007988 */ /* 0x000fe80008000419 */
[----:B------:R-:W-:Y:S01]  /*2210*/  STS.U16 [R3+UR25+0x9000], R114 ;  /* 0x0090007203007988 */ /* 0x000fe20008000419 */
[----:B0-----:R-:W-:Y:S01]  /*2220*/  FMUL R27, R24, 1.4426950216293334961 ;  /* 0x3fb8aa3b181b7820 */ /* 0x001fe20000400000 */
[--C-:B------:R-:W-:Y:S02]  /*2230*/  FFMA R24, R47, UR20, -R53.reuse ;  /* 0x000000142f187c23 */ /* 0x100fe40008000835 */
[----:B----4-:R-:W-:Y:S01]  /*2240*/  STS.U16 [R3+UR25+0x9400], R113 ;  /* 0x0094007103007988 */ /* 0x010fe20008000419 */
[----:B------:R0:W-:Y:S03]  /*2250*/  MUFU.EX2 R110, R28 ;  /* 0x0000001c006e7308 */ /* 0x0001e60000000800 */
[----:B------:R-:W-:Y:S04]  /*2260*/  STS.U16 [R3+UR25+0x9800], R111 ;  /* 0x0098006f03007988 */ /* 0x000fe80008000419 */
[----:B------:R-:W-:Y:S01]  /*2270*/  STS.U16 [R3+UR25+0x9c00], R112 ;  /* 0x009c007003007988 */ /* 0x000fe20008000419 */
[----:B------:R1:W-:Y:S06]  /*2280*/  MEMBAR.ALL.CTA ;  /* 0x0000000000007992 */ /* 0x0003ec0000008000 */
[----:B-1----:R-:W1:Y:S01]  /*2290*/  FENCE.VIEW.ASYNC.S ;  /* 0x00000000000073c6 */ /* 0x002e620000000000 */
[----:B0-----:R-:W-:Y:S01]  /*22a0*/  FMUL R28, R24, 1.4426950216293334961 ;  /* 0x3fb8aa3b181c7820 */ /* 0x001fe20000400000 */
[--C-:B------:R-:W-:Y:S01]  /*22b0*/  FFMA R24, R50, UR20, -R53.reuse ;  /* 0x0000001432187c23 */ /* 0x100fe20008000835 */
[----:B------:R0:W-:Y:S03]  /*22c0*/  MUFU.EX2 R49, R29 ;  /* 0x0000001d00317308 */ /* 0x0001e60000000800 */
[----:B0-----:R-:W-:Y:S01]  /*22d0*/  FMUL R29, R24, 1.4426950216293334961 ;  /* 0x3fb8aa3b181d7820 */ /* 0x001fe20000400000 */
[----:B------:R-:W-:-:S04]  /*22e0*/  FFMA R24, R51, UR20, -R53 ;  /* 0x0000001433187c23 */ /* 0x000fc80008000835 */
[----:B------:R0:W-:Y:S01]  /*22f0*/  MUFU.EX2 R43, R25 ;  /* 0x00000019002b7308 */ /* 0x0001e20000000800 */
[----:B------:R-:W-:Y:S01]  /*2300*/  FFMA R37, R37, UR20, -R2 ;  /* 0x0000001425257c23 */ /* 0x000fe20008000802 */
[--C-:B------:R-:W-:Y:S01]  /*2310*/  FFMA R30, R30, UR20, -R53.reuse ;  /* 0x000000141e1e7c23 */ /* 0x100fe20008000835 */
[--C-:B------:R-:W-:Y:S01]  /*2320*/  FFMA R31, R31, UR20, -R53.reuse ;  /* 0x000000141f1f7c23 */ /* 0x100fe20008000835 */
[----:B0-----:R-:W-:Y:S01]  /*2330*/  FMUL R25, R24, 1.4426950216293334961 ;  /* 0x3fb8aa3b18197820 */ /* 0x001fe20000400000 */
[----:B------:R-:W-:-:S03]  /*2340*/  FFMA R24, R54, UR20, -R53 ;  /* 0x0000001436187c23 */ /* 0x000fc60008000835 */
[----:B------:R0:W-:Y:S01]  /*2350*/  MUFU.EX2 R47, R27 ;  /* 0x0000001b002f7308 */ /* 0x0001e20000000800 */
[--C-:B------:R-:W-:Y:S01]  /*2360*/  FFMA R34, R34, UR20, -R53.reuse ;  /* 0x0000001422227c23 */ /* 0x100fe20008000835 */
[--C-:B------:R-:W-:Y:S01]  /*2370*/  FFMA R35, R35, UR20, -R53.reuse ;  /* 0x0000001423237c23 */ /* 0x100fe20008000835 */
[--C-:B------:R-:W-:Y:S01]  /*2380*/  FFMA R38, R38, UR20, -R53.reuse ;  /* 0x0000001426267c23 */ /* 0x100fe20008000835 */
[----:B------:R-:W-:-:S04]  /*2390*/  FFMA R39, R39, UR20, -R53 ;  /* 0x0000001427277c23 */ /* 0x000fc80008000835 */
[----:B------:R2:W-:Y:S01]  /*23a0*/  MUFU.EX2 R46, R26 ;  /* 0x0000001a002e7308 */ /* 0x0005e20000000800 */
[----:B0-----:R-:W-:Y:S01]  /*23b0*/  FADD R27, -R53, R6 ;  /* 0x00000006351b7221 */ /* 0x001fe20000000100 */
[----:B------:R-:W-:Y:S01]  /*23c0*/  FMUL R104, R104, 1.4426950216293334961 ;  /* 0x3fb8aa3b68687820 */ /* 0x000fe20000400000 */
[----:B------:R-:W-:Y:S02]  /*23d0*/  FMUL R37, R37, 1.4426950216293334961 ;  /* 0x3fb8aa3b25257820 */ /* 0x000fe40000400000 */
[----:B------:R-:W-:Y:S01]  /*23e0*/  FMUL R27, R27, 1.4426950216293334961 ;  /* 0x3fb8aa3b1b1b7820 */ /* 0x000fe20000400000 */
[----:B--2---:R-:W-:Y:S01]  /*23f0*/  FMUL R26, R24, 1.4426950216293334961 ;  /* 0x3fb8aa3b181a7820 */ /* 0x004fe20000400000 */
[----:B------:R-:W-:Y:S01]  /*2400*/  FFMA R24, R55, UR20, -R53 ;  /* 0x0000001437187c23 */ /* 0x000fe20008000835 */
[----:B------:R-:W-:Y:S01]  /*2410*/  FMUL R30, R30, 1.4426950216293334961 ;  /* 0x3fb8aa3b1e1e7820 */ /* 0x000fe20000400000 */
[----:B------:R-:W-:Y:S01]  /*2420*/  FMUL R31, R31, 1.4426950216293334961 ;  /* 0x3fb8aa3b1f1f7820 */ /* 0x000fe20000400000 */
[----:B------:R-:W-:Y:S01]  /*2430*/  FMUL R34, R34, 1.4426950216293334961 ;  /* 0x3fb8aa3b22227820 */ /* 0x000fe20000400000 */
[----:B------:R-:W-:Y:S01]  /*2440*/  FMUL R35, R35, 1.4426950216293334961 ;  /* 0x3fb8aa3b23237820 */ /* 0x000fe20000400000 */
[----:B------:R-:W-:Y:S01]  /*2450*/  FMUL R38, R38, 1.4426950216293334961 ;  /* 0x3fb8aa3b26267820 */ /* 0x000fe20000400000 */
[----:B------:R-:W-:Y:S01]  /*2460*/  FMUL R39, R39, 1.4426950216293334961 ;  /* 0x3fb8aa3b27277820 */ /* 0x000fe20000400000 */
[----:B------:R-:W-:Y:S01]  /*2470*/  FMUL R24, R24, 1.4426950216293334961 ;  /* 0x3fb8aa3b18187820 */ /* 0x000fe20000400000 */
[----:B------:R-:W0:Y:S08]  /*2480*/  MUFU.EX2 R55, R27 ;  /* 0x0000001b00377308 */ /* 0x000e300000000800 */
[----:B------:R-:W2:Y:S08]  /*2490*/  MUFU.EX2 R104, R104 ;  /* 0x0000006800687308 */ /* 0x000eb00000000800 */
[----:B------:R-:W3:Y:S08]  /*24a0*/  MUFU.EX2 R40, R37 ;  /* 0x0000002500287308 */ /* 0x000ef00000000800 */
[----:B------:R-:W-:Y:S08]  /*24b0*/  MUFU.EX2 R45, R33 ;  /* 0x00000021002d7308 */ /* 0x000ff00000000800 */
[----:B------:R-:W4:Y:S08]  /*24c0*/  MUFU.EX2 R48, R36 ;  /* 0x0000002400307308 */ /* 0x000f300000000800 */
[----:B------:R-:W1:Y:S08]  /*24d0*/  MUFU.EX2 R52, R32 ;  /* 0x0000002000347308 */ /* 0x000e700000000800 */
[----:B------:R-:W-:Y:S08]  /*24e0*/  MUFU.EX2 R121, R30 ;  /* 0x0000001e00797308 */ /* 0x000ff00000000800 */
[----:B------:R-:W1:Y:S01]  /*24f0*/  MUFU.EX2 R122, R31 ;  /* 0x0000001f007a7308 */ /* 0x000e620000000800 */
[----:B-----5:R-:W-:-:S07]  /*2500*/  MOV R117, R115 ;  /* 0x0000007300757202 */ /* 0x020fce0000000f00 */
[----:B------:R-:W-:Y:S08]  /*2510*/  MUFU.EX2 R123, R34 ;  /* 0x00000022007b7308 */ /* 0x000ff00000000800 */
[----:B------:R-:W5:Y:S08]  /*2520*/  MUFU.EX2 R124, R35 ;  /* 0x00000023007c7308 */ /* 0x000f700000000800 */
[----:B------:R-:W-:Y:S08]  /*2530*/  MUFU.EX2 R125, R38 ;  /* 0x00000026007d7308 */ /* 0x000ff00000000800 */
[----:B------:R-:W5:Y:S08]  /*2540*/  MUFU.EX2 R42, R39 ;  /* 0x00000027002a7308 */ /* 0x000f700000000800 */
[----:B------:R-:W5:Y:S08]  /*2550*/  MUFU.EX2 R50, R28 ;  /* 0x0000001c00327308 */ /* 0x000f700000000800 */
[----:B------:R-:W-:Y:S08]  /*2560*/  MUFU.EX2 R51, R29 ;  /* 0x0000001d00337308 */ /* 0x000ff00000000800 */
[----:B------:R-:W5:Y:S08]  /*2570*/  MUFU.EX2 R54, R25 ;  /* 0x0000001900367308 */ /* 0x000f700000000800 */
[----:B------:R-:W-:Y:S08]  /*2580*/  MUFU.EX2 R6, R26 ;  /* 0x0000001a00067308 */ /* 0x000ff00000000800 */
[----:B------:R2:W5:Y:S01]  /*2590*/  MUFU.EX2 R115, R24 ;  /* 0x0000001800737308 */ /* 0x0005620000000800 */
[-C--:B------:R-:W-:Y:S01]  /*25a0*/  FMUL R56, R56, R118.reuse ;  /* 0x0000007638387220 */ /* 0x080fe20000400000 */
        /* <DEDUP_REMOVED lines=14> */
[-C--:B0-----:R-:W-:Y:S01]  /*2690*/  FMUL R58, R58, R55.reuse ;  /* 0x000000373a3a7220 */ /* 0x081fe20000400000 */
        /* <DEDUP_REMOVED lines=14> */
[----:B------:R-:W-:Y:S01]  /*2780*/  FMUL R85, R85, R118 ;  /* 0x0000007655557220 */ /* 0x000fe20000400000 */
[----:B------:R-:W-:Y:S01]  /*2790*/  FMUL R87, R87, R55 ;  /* 0x0000003757577220 */ /* 0x000fe20000400000 */
[----:B--2---:R-:W-:-:S02]  /*27a0*/  F2FP.BF16.F32.PACK_AB R24, R7, R117 ;  /* 0x000000750718723e */ /* 0x004fc400000010ff */
[----:B------:R-:W-:Y:S02]  /*27b0*/  F2FP.BF16.F32.PACK_AB R26, R105, R104 ;  /* 0x00000068691a723e */ /* 0x000fe400000010ff */
[----:B------:R-:W-:Y:S02]  /*27c0*/  F2FP.BF16.F32.PACK_AB R28, R107, R106 ;  /* 0x0000006a6b1c723e */ /* 0x000fe400000010ff */
[----:B---3--:R-:W-:Y:S02]  /*27d0*/  F2FP.BF16.F32.PACK_AB R30, R40, R108 ;  /* 0x0000006c281e723e */ /* 0x008fe400000010ff */
[----:B------:R-:W-:Y:S02]  /*27e0*/  F2FP.BF16.F32.PACK_AB R32, R44, R41 ;  /* 0x000000292c20723e */ /* 0x000fe400000010ff */
[----:B----4-:R-:W-:Y:S02]  /*27f0*/  F2FP.BF16.F32.PACK_AB R34, R48, R45 ;  /* 0x0000002d3022723e */ /* 0x010fe400000010ff */
[----:B-1----:R-:W-:-:S02]  /*2800*/  F2FP.BF16.F32.PACK_AB R36, R52, R49 ;  /* 0x000000313424723e */ /* 0x002fc400000010ff */
[----:B------:R-:W-:Y:S02]  /*2810*/  F2FP.BF16.F32.PACK_AB R38, R0, R110 ;  /* 0x0000006e0026723e */ /* 0x000fe400000010ff */
[----:B------:R-:W-:Y:S02]  /*2820*/  F2FP.BF16.F32.PACK_AB R25, R120, R119 ;  /* 0x000000777819723e */ /* 0x000fe400000010ff */
[----:B------:R-:W-:Y:S02]  /*2830*/  F2FP.BF16.F32.PACK_AB R27, R122, R121 ;  /* 0x000000797a1b723e */ /* 0x000fe400000010ff */
[----:B-----5:R-:W-:Y:S02]  /*2840*/  F2FP.BF16.F32.PACK_AB R29, R124, R123 ;  /* 0x0000007b7c1d723e */ /* 0x020fe400000010ff */
[----:B------:R-:W-:Y:S02]  /*2850*/  F2FP.BF16.F32.PACK_AB R31, R42, R125 ;  /* 0x0000007d2a1f723e */ /* 0x000fe400000010ff */
[----:B------:R-:W-:-:S02]  /*2860*/  F2FP.BF16.F32.PACK_AB R33, R46, R43 ;  /* 0x0000002b2e21723e */ /* 0x000fc400000010ff */
[----:B------:R-:W-:Y:S02]  /*2870*/  F2FP.BF16.F32.PACK_AB R35, R50, R47 ;  /* 0x0000002f3223723e */ /* 0x000fe400000010ff */
[----:B------:R-:W-:Y:S02]  /*2880*/  F2FP.BF16.F32.PACK_AB R37, R54, R51 ;  /* 0x000000333625723e */ /* 0x000fe400000010ff */
[----:B------:R-:W-:Y:S01]  /*2890*/  F2FP.BF16.F32.PACK_AB R39, R115, R6 ;  /* 0x000000067327723e */ /* 0x000fe200000010ff */
[----:B------:R-:W-:Y:S06]  /*28a0*/  BAR.SYNC.DEFER_BLOCKING 0x0 ;  /* 0x0000000000007b1d */ /* 0x000fec0000010000 */
[----:B------:R-:W-:-:S06]  /*28b0*/  WARPGROUP.ARRIVE ;  /* 0x00000000000079c5 */ /* 0x000fcc0000000000 */
[----:B------:R-:W-:Y:S04]  /*28c0*/  HGMMA.64x64x16.F32.BF16 R56, R24, gdesc[UR16], R56 ;  /* 0x00e0001018387df0 */ /* 0x000fe80008701838 */
[----:B------:R-:W-:Y:S01]  /*28d0*/  HGMMA.64x64x16.F32.BF16 R56, R28, gdesc[UR8], R56 ;  /* 0x00e000081c387df0 */ /* 0x000fe20008701838 */
[----:B------:R-:W-:Y:S01]  /*28e0*/  FADD R7, R117, R7 ;  /* 0x0000000775077221 */ /* 0x000fe20000000000 */
[----:B------:R-:W-:-:S03]  /*28f0*/  FADD R120, R119, R120 ;  /* 0x0000007877787221 */ /* 0x000fc60000000000 */
        /* <DEDUP_REMOVED lines=11> */
[----:B------:R-:W-:Y:S01]  /*29b0*/  HGMMA.64x64x16.F32.BF16 R56, R32, gdesc[UR28], R56 ;  /* 0x00e0001c20387df0 */ /* 0x000fe20008701838 */
[----:B------:R-:W-:Y:S02]  /*29c0*/  FADD R42, R42, R125 ;  /* 0x0000007d2a2a7221 */ /* 0x000fe40000000000 */
[----:B------:R-:W-:Y:S02]  /*29d0*/  FADD R41, R41, R40 ;  /* 0x0000002829297221 */ /* 0x000fe40000000000 */
[----:B------:R-:W-:Y:S02]  /*29e0*/  FADD R43, R43, R42 ;  /* 0x0000002a2b2b7221 */ /* 0x000fe40000000000 */
[----:B------:R-:W-:Y:S02]  /*29f0*/  FADD R44, R44, R41 ;  /* 0x000000292c2c7221 */ /* 0x000fe40000000000 */
[----:B------:R-:W-:-:S02]  /*2a00*/  FADD R46, R46, R43 ;  /* 0x0000002b2e2e7221 */ /* 0x000fc40000000000 */
[----:B------:R-:W-:Y:S02]  /*2a10*/  FADD R45, R45, R44 ;  /* 0x0000002c2d2d7221 */ /* 0x000fe40000000000 */
        /* <DEDUP_REMOVED lines=10> */
[----:B------:R-:W-:-:S03]  /*2ac0*/  FADD R6, R115, R6 ;  /* 0x0000000673067221 */ /* 0x000fc60000000000 */
[----:B------:R-:W0:Y:S04]  /*2ad0*/  SHFL.BFLY PT, R0, R49, 0x2, 0x1f ;  /* 0x0c401f0031007f89 */ /* 0x000e2800000e0000 */
[----:B------:R-:W1:Y:S01]  /*2ae0*/  SHFL.BFLY PT, R7, R6, 0x2, 0x1f ;  /* 0x0c401f0006077f89 */ /* 0x000e6200000e0000 */
[----:B------:R-:W-:Y:S01]  /*2af0*/  HGMMA.64x64x16.F32.BF16 R56, R36, gdesc[UR12], R56, gsb0 ;  /* 0x00e0000c24387df0 */ /* 0x000fe20008001838 */
[----:B0-----:R-:W-:Y:S01]  /*2b00*/  FADD R0, R49, R0 ;  /* 0x0000000031007221 */ /* 0x001fe20000000000 */
[----:B-1----:R-:W-:Y:S01]  /*2b10*/  FADD R40, R6, R7 ;  /* 0x0000000706287221 */ /* 0x002fe20000000000 */
[----:B------:R-:W-:-:S03]  /*2b20*/  UIADD3 UR6, UR6, 0x40, URZ ;  /* 0x0000004006067890 */ /* 0x000fc6000fffe03f */
[----:B------:R-:W0:Y:S04]  /*2b30*/  SHFL.BFLY PT, R7, R0, 0x1, 0x1f ;  /* 0x0c201f0000077f89 */ /* 0x000e2800000e0000 */
[----:B------:R-:W1:Y:S01]  /*2b40*/  SHFL.BFLY PT, R41, R40, 0x1, 0x1f ;  /* 0x0c201f0028297f89 */ /* 0x000e6200000e0000 */
[----:B------:R-:W-:-:S06]  /*2b50*/  UISETP.GE.AND UP0, UPT, UR6, UR32, UPT ;  /* 0x000000200600728c */ /* 0x000fcc000bf06270 */
[----:B------:R-:W-:Y:S01]  /*2b60*/  PLOP3.LUT P0, PT, PT, PT, UP0, 0x80, 0x0 ;  /* 0x000000000000781c */ /* 0x000fe20003f0f008 */
[----:B------:R-:W-:Y:S02]  /*2b70*/  ULEA UR4, UR21, UR4, 0x6 ;  /* 0x0000000415047291 */ /* 0x000fe4000f8e303f */
[----:B------:R-:W-:Y:S01]  /*2b80*/  ULEA UR5, UR23, UR5, 0x6 ;  /* 0x0000000517057291 */ /* 0x000fe2000f8e303f */
[----:B------:R-:W-:Y:S02]  /*2b90*/  IMAD.MOV.U32 R6, RZ, RZ, R53 ;  /* 0x000000ffff067224 */ /* 0x000fe400078e0035 */
[----:B0-----:R-:W-:Y:S01]  /*2ba0*/  FADD R7, R0, R7 ;  /* 0x0000000700077221 */ /* 0x001fe20000000000 */
[----:B-1----:R-:W-:-:S03]  /*2bb0*/  FADD R42, R40, R41 ;  /* 0x00000029282a7221 */ /* 0x002fc60000000000 */
[----:B------:R-:W-:Y:S01]  /*2bc0*/  FFMA R4, R118, R4, R7 ;  /* 0x0000000476047223 */ /* 0x000fe20000000007 */
[----:B------:R-:W-:Y:S02]  /*2bd0*/  IMAD.MOV.U32 R0, RZ, RZ, R2 ;  /* 0x000000ffff007224 */ /* 0x000fe400078e0002 */
[----:B------:R-:W-:Y:S01]  /*2be0*/  FFMA R5, R55, R5, R42 ;  /* 0x0000000537057223 */ /* 0x000fe2000000002a */
[----:B------:R-:W-:Y:S02]  /*2bf0*/  WARPGROUP.DEPBAR.LE gsb0, 0x0 ;  /* 0x00008000000079c5 */ /* 0x000fe40000010000 */
[----:B------:R-:W-:Y:S05]  /*2c00*/  @!P0 BRA `(.L_x_1) ;  /* 0xffffffe800448947 */ /* 0x000fea000383ffff */
.L_x_0:
[----:B------:R-:W-:Y:S01]  /*2c10*/  FMUL R0, R87, 0.25 ;  /* 0x3e80000057007820 */ /* 0x000fe20000400000 */
[----:B------:R-:W-:Y:S01]  /*2c20*/  FSETP.GT.AND P0, PT, |R5|, 8.50705917302346158658e+37, PT ;  /* 0x7e8000000500780b */ /* 0x000fe20003f04200 */
[----:B------:R-:W-:Y:S01]  /*2c30*/  FMUL R3, R86, 0.25 ;  /* 0x3e80000056037820 */ /* 0x000fe20000400000 */
[----:B------:R-:W0:Y:S01]  /*2c40*/  S2R R106, SR_TID.X ;  /* 0x00000000006a7919 */ /* 0x000e220000002100 */
[----:B------:R-:W-:Y:S01]  /*2c50*/  FSETP.GT.AND P1, PT, |R4|, 8.50705917302346158658e+37, PT ;  /* 0x7e8000000400780b */ /* 0x000fe20003f24200 */
[----:B------:R-:W-:Y:S01]  /*2c60*/  FMUL R7, R62, 0.25 ;  /* 0x3e8000003e077820 */ /* 0x000fe20000400000 */
[----:B------:R-:W-:Y:S01]  /*2c70*/  FSEL R19, R0, R87, P0 ;  /* 0x0000005700137208 */ /* 0x000fe20000000000 */
[----:B------:R-:W-:Y:S01]  /*2c80*/  FMUL R0, R79, 0.25 ;  /* 0x3e8000004f007820 */ /* 0x000fe20000400000 */
[----:B--2---:R-:W-:Y:S01]  /*2c90*/  FSEL R18, R3, R86, P0 ;  /* 0x0000005603127208 */ /* 0x004fe20000000000 */
[----:B------:R-:W-:Y:S01]  /*2ca0*/  FMUL R3, R78, 0.25 ;  /* 0x3e8000004e037820 */ /* 0x000fe20000400000 */
[----:B------:R-:W-:Y:S01]  /*2cb0*/  FSEL R62, R7, R62, P0 ;  /* 0x0000003e073e7208 */ /* 0x000fe20000000000 */
        /* <DEDUP_REMOVED lines=25> */
[----:B0-----:R-:W-:Y:S01]  /*2e50*/  IMAD.SHL.U32 R7, R106, 0x8, RZ ;  /* 0x000000086a077824 */ /* 0x001fe200078e00ff */
[----:B------:R-:W-:Y:S01]  /*2e60*/  FSEL R69, R0, R69, P1 ;  /* 0x0000004500457208 */ /* 0x000fe20000800000 */
[----:B------:R-:W-:Y:S01]  /*2e70*/  FMUL R0, R61, 0.25 ;  /* 0x3e8000003d007820 */ /* 0x000fe20000400000 */
[----:B------:R-:W-:Y:S01]  /*2e80*/  FSEL R72, R3, R72, P1 ;  /* 0x0000004803487208 */ /* 0x000fe20000800000 */
[----:B------:R-:W-:Y:S01]  /*2e90*/  FMUL R3, R64, 0.25 ;  /* 0x3e80000040037820 */ /* 0x000fe20000400000 */
[----:B------:R-:W-:Y:S01]  /*2ea0*/  LOP3.LUT R38, R106, 0x8, RZ, 0xc0, !PT ;  /* 0x000000086a267812 */ /* 0x000fe200078ec0ff */
[----:B------:R-:W-:Y:S01]  /*2eb0*/  FMUL R6, R71, 0.25 ;  /* 0x3e80000047067820 */ /* 0x000fe20000400000 */
[----:B------:R-:W-:Y:S01]  /*2ec0*/  FSEL R61, R0, R61, P1 ;  /* 0x0000003d003d7208 */ /* 0x000fe20000800000 */
[----:B------:R-:W-:Y:S01]  /*2ed0*/  FMUL R24, R83, 0.25 ;  /* 0x3e80000053187820 */ /* 0x000fe20000400000 */
[----:B------:R-:W-:Y:S01]  /*2ee0*/  LOP3.LUT R0, R106, 0x7, RZ, 0xc0, !PT ;  /* 0x000000076a007812 */ /* 0x000fe200078ec0ff */
[----:B------:R-:W-:Y:S01]  /*2ef0*/  FMUL R29, R82, 0.25 ;  /* 0x3e800000521d7820 */ /* 0x000fe20000400000 */
[----:B------:R-:W-:Y:S01]  /*2f00*/  FSETP.GEU.AND P4, PT, |R5|, 1.175494350822287508e-38, PT ;  /* 0x008000000500780b */ /* 0x000fe20003f8e200 */
[----:B------:R-:W-:Y:S01]  /*2f10*/  FMUL R16, R75, 0.25 ;  /* 0x3e8000004b107820 */ /* 0x000fe20000400000 */
[----:B------:R-:W-:Y:S01]  /*2f20*/  LEA R9, R0, UR25, 0x4 ;  /* 0x0000001900097c11 */ /* 0x000fe2000f8e20ff */
[----:B------:R-:W-:Y:S01]  /*2f30*/  FMUL R17, R74, 0.25 ;  /* 0x3e8000004a117820 */ /* 0x000fe20000400000 */
[----:B------:R-:W-:Y:S01]  /*2f40*/  FSEL R64, R3, R64, P1 ;  /* 0x0000004003407208 */ /* 0x000fe20000800000 */
[----:B------:R-:W-:Y:S01]  /*2f50*/  FMUL R12, R67, 0.25 ;  /* 0x3e800000430c7820 */ /* 0x000fe20000400000 */
[----:B------:R-:W-:Y:S01]  /*2f60*/  FSEL R3, R8, R57, P1 ;  /* 0x0000003908037208 */ /* 0x000fe20000800000 */
[--C-:B------:R-:W-:Y:S01]  /*2f70*/  IMAD R21, R0, -0x8, R9.reuse ;  /* 0xfffffff800157824 */ /* 0x100fe200078e0209 */
[----:B------:R-:W-:Y:S01]  /*2f80*/  LOP3.LUT R34, R7, 0xf80, RZ, 0xc0, !PT ;  /* 0x00000f8007227812 */ /* 0x000fe200078ec0ff */
[C---:B------:R-:W-:Y:S01]  /*2f90*/  FMUL R8, R5.reuse, 8388608 ;  /* 0x4b00000005087820 */ /* 0x040fe20000400000 */
[----:B------:R-:W-:Y:S01]  /*2fa0*/  IMAD R9, R38, 0x200, R9 ;  /* 0x0000020026097824 */ /* 0x000fe200078e0209 */
[C---:B------:R-:W-:Y:S01]  /*2fb0*/  FSETP.GEU.AND P3, PT, R5.reuse, 1.175494350822287508e-38, PT ;  /* 0x008000000500780b */ /* 0x040fe20003f6e000 */
[----:B------:R-:W-:Y:S01]  /*2fc0*/  IMAD.SHL.U32 R0, R106, 0x4, RZ ;  /* 0x000000046a007824 */ /* 0x000fe200078e00ff */
[----:B------:R-:W-:Y:S01]  /*2fd0*/  FSETP.GEU.AND P2, PT, R4, 1.175494350822287508e-38, PT ;  /* 0x008000000400780b */ /* 0x000fe20003f4e000 */
[----:B------:R-:W-:Y:S01]  /*2fe0*/  IMAD.IADD R34, R34, 0x1, R9 ;  /* 0x0000000122227824 */ /* 0x000fe200078e0209 */
[----:B------:R-:W-:Y:S01]  /*2ff0*/  FSEL R8, R8, R5, !P3 ;  /* 0x0000000508087208 */ /* 0x000fe20005800000 */
[----:B------:R-:W-:Y:S01]  /*3000*/  FMUL R9, R4, 8388608 ;  /* 0x4b00000004097820 */ /* 0x000fe20000400000 */
[----:B------:R-:W-:Y:S01]  /*3010*/  @P0 FMUL R5, R5, 0.25 ;  /* 0x3e80000005050820 */ /* 0x000fe20000400000 */
[----:B------:R-:W-:Y:S01]  /*3020*/  LOP3.LUT R0, R0, 0x3c0, RZ, 0xc0, !PT ;  /* 0x000003c000007812 */ /* 0x000fe200078ec0ff */
[----:B------:R-:W-:Y:S01]  /*3030*/  FMUL R7, R56, 0.25 ;  /* 0x3e80000038077820 */ /* 0x000fe20000400000 */
[----:B------:R-:W-:Y:S01]  /*3040*/  FSEL R11, R6, R71, P0 ;  /* 0x00000047060b7208 */ /* 0x000fe20000000000 */
[----:B------:R-:W-:Y:S01]  /*3050*/  @!P4 FMUL R5, R5, 16777216 ;  /* 0x4b8000000505c820 */ /* 0x000fe20000400000 */
[----:B------:R-:W-:Y:S01]  /*3060*/  FSEL R9, R9, R4, !P2 ;  /* 0x0000000409097208 */ /* 0x000fe20005000000 */
[----:B------:R-:W-:Y:S01]  /*3070*/  IMAD.IADD R39, R0, 0x1, R21 ;  /* 0x0000000100277824 */ /* 0x000fe200078e0215 */
[----:B------:R-:W-:Y:S01]  /*3080*/  FSEL R56, R7, R56, P1 ;  /* 0x0000003807387208 */ /* 0x000fe20000800000 */
[----:B------:R-:W-:Y:S01]  /*3090*/  VIADD R7, R8, 0xc0cafb0d ;  /* 0xc0cafb0d08077836 */ /* 0x000fe20000000000 */
[----:B------:R-:W-:Y:S01]  /*30a0*/  IADD3 R0, R9, -0x3f3504f3, RZ ;  /* 0xc0cafb0d09007810 */ /* 0x000fe20007ffe0ff */
[----:B------:R-:W0:Y:S01]  /*30b0*/  MUFU.RCP R5, R5 ;  /* 0x0000000500057308 */ /* 0x000e220000001000 */
[----:B------:R-:W-:Y:S01]  /*30c0*/  FMUL R13, R66, 0.25 ;  /* 0x3e800000420d7820 */ /* 0x000fe20000400000 */
[----:B------:R-:W-:Y:S01]  /*30d0*/  FMUL R6, R59, 0.25 ;  /* 0x3e8000003b067820 */ /* 0x000fe20000400000 */
[----:B------:R-:W-:Y:S01]  /*30e0*/  LOP3.LUT R20, R0, 0xff800000, RZ, 0xc0, !PT ;  /* 0xff80000000147812 */ /* 0x000fe200078ec0ff */
[----:B------:R-:W-:Y:S01]  /*30f0*/  @!P4 FMUL R19, R19, 16777216 ;  /* 0x4b8000001313c820 */ /* 0x000fe20000400000 */
[----:B------:R-:W-:Y:S01]  /*3100*/  LOP3.LUT R21, R7, 0xff800000, RZ, 0xc0, !PT ;  /* 0xff80000007157812 */ /* 0x000fe200078ec0ff */
[----:B------:R-:W-:Y:S01]  /*3110*/  @!P4 FMUL R18, R18, 16777216 ;  /* 0x4b8000001212c820 */ /* 0x000fe20000400000 */
[----:B------:R-:W-:Y:S01]  /*3120*/  FSEL R40, RZ, -23, P2 ;  /* 0xc1b80000ff287808 */ /* 0x000fe20001000000 */
[----:B------:R-:W-:Y:S01]  /*3130*/  @!P4 FMUL R15, R15, 16777216 ;  /* 0x4b8000000f0fc820 */ /* 0x000fe20000400000 */
[----:B------:R-:W-:Y:S01]  /*3140*/  I2FP.F32.S32 R7, R20 ;  /* 0x0000001400077245 */ /* 0x000fe20000201400 */
[----:B------:R-:W-:Y:S01]  /*3150*/  @!P4 FMUL R14, R14, 16777216 ;  /* 0x4b8000000e0ec820 */ /* 0x000fe20000400000 */
[----:B------:R-:W-:Y:S01]  /*3160*/  FSEL R24, R24, R83, P0 ;  /* 0x0000005318187208 */ /* 0x000fe20000000000 */
[----:B------:R-:W-:Y:S01]  /*3170*/  @!P4 FMUL R11, R11, 16777216 ;  /* 0x4b8000000b0bc820 */ /* 0x000fe20000400000 */
[----:B------:R-:W-:Y:S01]  /*3180*/  FSEL R29, R29, R82, P0 ;  /* 0x000000521d1d7208 */ /* 0x000fe20000000000 */
[----:B------:R-:W-:Y:S01]  /*3190*/  FFMA.FTZ R40, R7, 1.1920928955078125e-07, R40 ;  /* 0x3400000007287823 */ /* 0x000fe20000010028 */
[----:B------:R-:W-:Y:S01]  /*31a0*/  FSEL R16, R16, R75, P0 ;  /* 0x0000004b10107208 */ /* 0x000fe20000000000 */
[----:B------:R-:W-:Y:S01]  /*31b0*/  @!P4 FMUL R24, R24, 16777216 ;  /* 0x4b8000001818c820 */ /* 0x000fe20000400000 */
        /* <DEDUP_REMOVED lines=8> */
[----:B------:R-:W-:Y:S01]  /*3240*/  FSETP.GEU.AND P0, PT, |R4|, 1.175494350822287508e-38, PT ;  /* 0x008000000400780b */ /* 0x000fe20003f0e200 */
[----:B------:R-:W-:Y:S01]  /*3250*/  @!P4 FMUL R12, R12, 16777216 ;  /* 0x4b8000000c0cc820 */ /* 0x000fe20000400000 */
[----:B------:R-:W-:Y:S01]  /*3260*/  IADD3 R20, R9, -R20, RZ ;  /* 0x8000001409147210 */ /* 0x000fe20007ffe0ff */
[----:B------:R-:W-:Y:S01]  /*3270*/  @!P4 FMUL R13, R13, 16777216 ;  /* 0x4b8000000d0dc820 */ /* 0x000fe20000400000 */
[----:B------:R-:W-:Y:S01]  /*3280*/  @!P4 FMUL R63, R63, 16777216 ;  /* 0x4b8000003f3fc820 */ /* 0x000fe20000400000 */
[----:B------:R-:W-:Y:S01]  /*3290*/  @!P4 FMUL R62, R62, 16777216 ;  /* 0x4b8000003e3ec820 */ /* 0x000fe20000400000 */
[----:B------:R-:W-:Y:S01]  /*32a0*/  @!P4 FMUL R6, R6, 16777216 ;  /* 0x4b8000000606c820 */ /* 0x000fe20000400000 */
[----:B------:R-:W-:Y:S01]  /*32b0*/  @!P4 FMUL R58, R58, 16777216 ;  /* 0x4b8000003a3ac820 */ /* 0x000fe20000400000 */
[----:B------:R-:W-:Y:S01]  /*32c0*/  MOV R7, 0x3dc6b27f ;  /* 0x3dc6b27f00077802 */ /* 0x000fe20000000f00 */
[----:B------:R-:W-:Y:S01]  /*32d0*/  FADD R20, R20, -1 ;  /* 0xbf80000014147421 */ /* 0x000fe20000000000 */
[----:B------:R-:W-:Y:S01]  /*32e0*/  FSEL R41, RZ, -23, P3 ;  /* 0xc1b80000ff297808 */ /* 0x000fe20001800000 */
[C---:B0-----:R-:W-:Y:S01]  /*32f0*/  FMUL R19, R5.reuse, R19 ;  /* 0x0000001305137220 */ /* 0x041fe20000400000 */
[----:B------:R-:W-:Y:S01]  /*3300*/  I2FP.F32.S32 R36, R21 ;  /* 0x0000001500247245 */ /* 0x000fe20000201400 */
[C---:B------:R-:W-:Y:S01]  /*3310*/  FMUL R18, R5.reuse, R18 ;  /* 0x0000001205127220 */ /* 0x040fe20000400000 */
        /* <DEDUP_REMOVED lines=13> */
[----:B------:R-:W-:Y:S01]  /*33f0*/  FMUL R51, R5, R58 ;  /* 0x0000003a05337220 */ /* 0x000fe20000400000 */
[----:B------:R-:W-:-:S02]  /*3400*/  IMAD.IADD R21, R8, 0x1, -R21 ;  /* 0x0000000108157824 */ /* 0x000fc400078e0a15 */
[----:B------:R-:W-:Y:S01]  /*3410*/  @P1 FMUL R4, R4, 0.25 ;  /* 0x3e80000004041820 */ /* 0x000fe20000400000 */
[----:B------:R-:W-:Y:S01]  /*3420*/  FFMA.FTZ R5, R20, R7, -0.16845393180847167969 ;  /* 0xbe2c7f3014057423 */ /* 0x000fe20000010007 */
[----:B------:R-:W-:Y:S01]  /*3430*/  FFMA.FTZ R41, R36, 1.1920928955078125e-07, R41 ;  /* 0x3400000024297823 */ /* 0x000fe20000010029 */
[----:B------:R-:W-:Y:S01]  /*3440*/  FADD R36, R21, -1 ;  /* 0xbf80000015247421 */ /* 0x000fe20000000000 */
[----:B------:R-:W-:Y:S01]  /*3450*/  @!P0 FMUL R4, R4, 16777216 ;  /* 0x4b80000004048820 */ /* 0x000fe20000400000 */
[----:B------:R-:W-:Y:S01]  /*3460*/  FFMA.FTZ R5, R20, R5, 0.1716887056827545166 ;  /* 0x3e2fcf2a14057423 */ /* 0x000fe20000010005 */
[----:B------:R-:W-:Y:S01]  /*3470*/  LEA.HI R0, R38, R39, RZ, 0x1f ;  /* 0x0000002726007211 */ /* 0x000fe200078ff8ff */
[----:B------:R-:W-:Y:S01]  /*3480*/  FFMA.FTZ R7, R36, R7, -0.16845393180847167969 ;  /* 0xbe2c7f3024077423 */ /* 0x000fe20000010007 */
[----:B------:R-:W0:Y:S01]  /*3490*/  MUFU.RCP R39, R4 ;  /* 0x0000000400277308 */ /* 0x000e220000001000 */
[----:B------:R-:W-:Y:S01]  /*34a0*/  FFMA.FTZ R5, R20, R5, -0.17900948226451873779 ;  /* 0xbe374e4314057423 */ /* 0x000fe20000010005 */
[----:B------:R-:W-:Y:S01]  /*34b0*/  @!P0 FMUL R60, R60, 16777216 ;  /* 0x4b8000003c3c8820 */ /* 0x000fe20000400000 */
[----:B------:R-:W-:Y:S01]  /*34c0*/  FFMA.FTZ R7, R36, R7, 0.1716887056827545166 ;  /* 0x3e2fcf2a24077423 */ /* 0x000fe20000010007 */
[----:B------:R-:W-:Y:S01]  /*34d0*/  @!P0 FMUL R56, R56, 16777216 ;  /* 0x4b80000038388820 */ /* 0x000fe20000400000 */
[----:B------:R-:W-:Y:S01]  /*34e0*/  FFMA.FTZ R5, R20, R5, 0.20512372255325317383 ;  /* 0x3e520bf414057423 */ /* 0x000fe20000010005 */
[----:B------:R-:W-:Y:S01]  /*34f0*/  BAR.SYNC.DEFER_BLOCKING 0x0 ;  /* 0x0000000000007b1d */ /* 0x000fe20000010000 */
[----:B------:R-:W-:Y:S01]  /*3500*/  FFMA.FTZ R7, R36, R7, -0.17900948226451873779 ;  /* 0xbe374e4324077423 */ /* 0x000fe20000010007 */
[----:B------:R-:W-:Y:S01]  /*3510*/  @!P0 FMUL R3, R3, 16777216 ;  /* 0x4b80000003038820 */ /* 0x000fe20000400000 */
[----:B------:R-:W-:Y:S01]  /*3520*/  FFMA.FTZ R5, R20, R5, -0.24046532809734344482 ;  /* 0xbe763c8b14057423 */ /* 0x000fe20000010005 */
[----:B------:R-:W-:Y:S01]  /*3530*/  FMUL R26, R85, 0.25 ;  /* 0x3e800000551a7820 */ /* 0x000fe20000400000 */
[----:B------:R-:W-:-:S03]  /*3540*/  FFMA.FTZ R7, R36, R7, 0.20512372255325317383 ;  /* 0x3e520bf424077423 */ /* 0x000fc60000010007 */
[----:B------:R-:W1:Y:S01]  /*3550*/  LDC R22, c[0x0][0x278] ;  /* 0x00009e00ff167b82 */ /* 0x000e620000000800 */
[----:B------:R-:W-:Y:S01]  /*3560*/  FFMA.FTZ R5, R20, R5, 0.28857114911079406738 ;  /* 0x3e93bf9914057423 */ /* 0x000fe20000010005 */
[----:B------:R-:W-:Y:S01]  /*3570*/  FMUL R67, R80, 0.25 ;  /* 0x3e80000050437820 */ /* 0x000fe20000400000 */
[----:B------:R-:W-:Y:S01]  /*3580*/  FFMA.FTZ R7, R36, R7, -0.24046532809734344482 ;  /* 0xbe763c8b24077423 */ /* 0x000fe20000010007 */
[----:B------:R-:W-:Y:S01]  /*3590*/  FMUL R30, R77, 0.25 ;  /* 0x3e8000004d1e7820 */ /* 0x000fe20000400000 */
[----:B------:R-:W-:Y:S01]  /*35a0*/  FFMA.FTZ R5, R20, R5, -0.36067417263984680176 ;  /* 0xbeb8aa4914057423 */ /* 0x000fe20000010005 */
[C---:B0-----:R-:W-:Y:S01]  /*35b0*/  FMUL R4, R39.reuse, R60 ;  /* 0x0000003c27047220 */ /* 0x041fe20000400000 */
[C---:B------:R-:W-:Y:S01]  /*35c0*/  FMUL R21, R39.reuse, R56 ;  /* 0x0000003827157220 */ /* 0x040fe20000400000 */
[----:B------:R-:W-:Y:S01]  /*35d0*/  FMUL R6, R39, R3 ;  /* 0x0000000327067220 */ /* 0x000fe20000400000 */
[----:B------:R-:W-:Y:S01]  /*35e0*/  FFMA.FTZ R7, R36, R7, 0.28857114911079406738 ;  /* 0x3e93bf9924077423 */ /* 0x000fe20000010007 */
[----:B------:R-:W-:Y:S01]  /*35f0*/  FFMA.FTZ R3, R20, R5, 0.48089820146560668945 ;  /* 0x3ef6384a14037423 */ /* 0x000fe20000010005 */
[----:B------:R-:W-:Y:S01]  /*3600*/  FSEL R26, R26, R85, P1 ;  /* 0x000000551a1a7208 */ /* 0x000fe20000800000 */
[----:B------:R-:W-:Y:S01]  /*3610*/  @!P0 FMUL R61, R61, 16777216 ;  /* 0x4b8000003d3d8820 */ /* 0x000fe20000400000 */
[----:B------:R-:W-:Y:S01]  /*3620*/  FSEL R67, R67, R80, P1 ;  /* 0x0000005043437208 */ /* 0x000fe20000800000 */
[----:B------:R-:W-:Y:S01]  /*3630*/  @!P0 FMUL R28, R28, 16777216 ;  /* 0x4b8000001c1c8820 */ /* 0x000fe20000400000 */
[----:B------:R-:W-:Y:S01]  /*3640*/  FSEL R30, R30, R77, P1 ;  /* 0x0000004d1e1e7208 */ /* 0x000fe20000800000 */
[----:B------:R-:W-:Y:S01]  /*3650*/  @!P0 FMUL R26, R26, 16777216 ;  /* 0x4b8000001a1a8820 */ /* 0x000fe20000400000 */
[----:B------:R-:W-:Y:S01]  /*3660*/  F2FP.BF16.F32.PACK_AB R4, R4, R21 ;  /* 0x000000150404723e */ /* 0x000fe200000010ff */
[----:B------:R-:W-:Y:S01]  /*3670*/  FFMA.FTZ R21, R36, R7, -0.36067417263984680176 ;  /* 0xbeb8aa4924157423 */ /* 0x000fe20000010007 */
[----:B------:R-:W-:Y:S01]  /*3680*/  FFMA.FTZ R7, R20, R3, -0.72134751081466674805 ;  /* 0xbf38aa3b14077423 */ /* 0x000fe20000010003 */
[----:B------:R-:W-:Y:S01]  /*3690*/  @!P0 FMUL R81, R81, 16777216 ;  /* 0x4b80000051518820 */ /* 0x000fe20000400000 */
        /* <DEDUP_REMOVED lines=9> */
[C---:B------:R-:W-:Y:S01]  /*3730*/  FMUL R61, R39.reuse, R61 ;  /* 0x0000003d273d7220 */ /* 0x040fe20000400000 */
[----:B------:R-:W-:Y:S01]  /*3740*/  FFMA.FTZ R21, R36, R21, 0.48089820146560668945 ;  /* 0x3ef6384a24157423 */ /* 0x000fe20000010015 */
[----:B------:R-:W-:Y:S01]  /*3750*/  FMUL R7, R20, R7 ;  /* 0x0000000714077220 */ /* 0x000fe20000400000 */
        /* <DEDUP_REMOVED lines=12> */
[----:B------:R-:W-:Y:S01]  /*3820*/  SHF.R.U32.HI R25, RZ, 0x8, R106 ;  /* 0x00000008ff197819 */ /* 0x000fe2000001166a */
[----:B------:R-:W-:Y:S01]  /*3830*/  FFMA.FTZ R39, R36, R21, -0.72134751081466674805 ;  /* 0xbf38aa3b24277423 */ /* 0x000fe20000010015 */
[----:B------:R-:W-:Y:S01]  /*3840*/  F2FP.BF16.F32.PACK_AB R5, R61, R6 ;  /* 0x000000063d05723e */ /* 0x000fe200000010ff */
[----:B------:R-:W-:Y:S01]  /*3850*/  FMUL R21, R20, R7 ;  /* 0x0000000714157220 */ /* 0x000fe20000400000 */
[----:B------:R-:W-:Y:S01]  /*3860*/  F2FP.BF16.F32.PACK_AB R6, R62, R51 ;  /* 0x000000333e06723e */ /* 0x000fe200000010ff */
[----:B------:R-:W-:Y:S01]  /*3870*/  FMUL R39, R36, R39 ;  /* 0x0000002724277220 */ /* 0x000fe20000400000 */
[----:B------:R-:W-:Y:S01]  /*3880*/  F2FP.BF16.F32.PACK_AB R7, R44, R45 ;  /* 0x0000002d2c07723e */ /* 0x000fe200000010ff */
[----:B------:R-:W-:Y:S01]  /*3890*/  FFMA.FTZ R21, R20, 1.4426950216293334961, R21 ;  /* 0x3fb8aa3b14157823 */ /* 0x000fe20000010015 */
[----:B------:R-:W-:Y:S01]  /*38a0*/  SGXT.U32 R25, R25, 0x1 ;  /* 0x000000011919781a */ /* 0x000fe20000000000 */
[----:B------:R-:W-:Y:S01]  /*38b0*/  FMUL R45, R36, R39 ;  /* 0x00000027242d7220 */ /* 0x000fe20000400000 */
[----:B------:R-:W-:Y:S01]  /*38c0*/  LOP3.LUT R51, R106, 0x1ff, RZ, 0xc0, !PT ;  /* 0x000001ff6a337812 */ /* 0x000fe200078ec0ff */
[----:B------:R-:W-:Y:S01]  /*38d0*/  STSM.16.M88.4 [R34], R4 ;  /* 0x0000000422007844 */ /* 0x000fe20000000200 */
[----:B------:R-:W-:Y:S01]  /*38e0*/  ISETP.GE.U32.AND P1, PT, R9, 0x7f800000, PT ;  /* 0x7f8000000900780c */ /* 0x000fe20003f26070 */
[----:B-1----:R-:W-:Y:S01]  /*38f0*/  IMAD R25, R25, R22, RZ ;  /* 0x0000001619197224 */ /* 0x002fe200078e02ff */
[----:B------:R-:W-:Y:S01]  /*3900*/  LEA R51, R51, UR25, 0x4 ;  /* 0x0000001933337c11 */ /* 0x000fe2000f8e20ff */
[----:B------:R-:W-:Y:S01]  /*3910*/  BAR.SYNC.DEFER_BLOCKING 0x0 ;  /* 0x0000000000007b1d */ /* 0x000fe20000010000 */
[----:B------:R-:W-:Y:S01]  /*3920*/  ISETP.GE.U32.AND P2, PT, R8, 0x7f800000, PT ;  /* 0x7f8000000800780c */ /* 0x000fe20003f46070 */
[----:B------:R-:W-:Y:S01]  /*3930*/  FADD R40, R40, R21 ;  /* 0x0000001528287221 */ /* 0x000fe20000000000 */
[----:B------:R-:W-:Y:S01]  /*3940*/  LEA R27, R22, R25, 0x1 ;  /* 0x00000019161b7211 */ /* 0x000fe200078e08ff */
[----:B------:R-:W-:Y:S01]  /*3950*/  FFMA.FTZ R36, R36, 1.4426950216293334961, R45 ;  /* 0x3fb8aa3b24247823 */ /* 0x000fe2000001002d */
[----:B------:R-:W-:Y:S01]  /*3960*/  FSETP.NEU.AND P0, PT, R9, RZ, PT ;  /* 0x000000ff0900720b */ /* 0x000fe20003f0d000 */
[----:B------:R-:W-:Y:S01]  /*3970*/  ULDC.64 UR4, c[0x0][0x270] ;  /* 0x00009c0000047ab9 */ /* 0x000fe20000000a00 */
[----:B------:R-:W-:Y:S01]  /*3980*/  F2FP.BF16.F32.PACK_AB R10, R10, R13 ;  /* 0x0000000d0a0a723e */ /* 0x000fe200000010ff */
[----:B------:R-:W-:-:S02]  /*3990*/  IMAD R59, R22, 0x2, R27 ;  /* 0x00000002163b7824 */ /* 0x000fc400078e021b */
[----:B------:R-:W-:Y:S01]  /*39a0*/  FADD R41, R41, R36 ;  /* 0x0000002429297221 */ /* 0x000fe20000000000 */
[----:B------:R-:W-:Y:S01]  /*39b0*/  @P1 MOV R20, 0x7f800000 ;  /* 0x7f80000000141802 */ /* 0x000fe20000000f00 */
[----:B------:R-:W0:Y:S01]  /*39c0*/  S2R R104, SR_CTAID.X ;  /* 0x0000000000687919 */ /* 0x000e220000002500 */
[C---:B------:R-:W-:Y:S01]  /*39d0*/  IMAD R23, R22.reuse, 0x2, R59 ;  /* 0x0000000216177824 */ /* 0x040fe200078e023b */
[----:B------:R-:W-:Y:S01]  /*39e0*/  F2FP.BF16.F32.PACK_AB R11, R11, R12 ;  /* 0x0000000c0b0b723e */ /* 0x000fe200000010ff */
[----:B------:R-:W-:Y:S01]  /*39f0*/  UIMAD UR4, UR24, UR4, URZ ;  /* 0x00000004180472a4 */ /* 0x000fe2000f8e023f */
[----:B------:R-:W-:Y:S01]  /*3a00*/  @P2 MOV R21, 0x7f800000 ;  /* 0x7f80000000152802 */ /* 0x000fe20000000f00 */
[----:B------:R-:W-:Y:S01]  /*3a10*/  @P1 FFMA.FTZ R40, R9, R20, +INF ;  /* 0x7f80000009281423 */ /* 0x000fe20000010014 */
[----:B------:R-:W-:Y:S02]  /*3a20*/  LEA R32, R22, R23, 0x1 ;  /* 0x0000001716207211 */ /* 0x000fe400078e08ff */
[C---:B------:R-:W-:Y:S01]  /*3a30*/  FSETP.NEU.AND P1, PT, R8.reuse, RZ, PT ;  /* 0x000000ff0800720b */ /* 0x040fe20003f2d000 */
[----:B------:R-:W-:Y:S01]  /*3a40*/  @P2 FFMA.FTZ R41, R8, R21, +INF ;  /* 0x7f80000008292423 */ /* 0x000fe20000010015 */
[----:B------:R-:W-:Y:S01]  /*3a50*/  F2FP.BF16.F32.PACK_AB R8, R68, R49 ;  /* 0x000000314408723e */ /* 0x000fe200000010ff */
[----:B------:R-:W-:Y:S01]  /*3a60*/  IMAD R31, R22, 0x2, R32 ;  /* 0x00000002161f7824 */ /* 0x000fe200078e0220 */
[----:B------:R-:W-:Y:S01]  /*3a70*/  F2FP.BF16.F32.PACK_AB R9, R69, R50 ;  /* 0x000000324509723e */ /* 0x000fe200000010ff */
[----:B------:R-:W1:Y:S01]  /*3a80*/  LDS.128 R4, [R51] ;  /* 0x0000000033047984 */ /* 0x000e620000000c00 */
[----:B------:R-:W-:Y:S01]  /*3a90*/  F2FP.BF16.F32.PACK_AB R12, R76, R71 ;  /* 0x000000474c0c723e */ /* 0x000fe200000010ff */
[----:B------:R-:W2:Y:S01]  /*3aa0*/  LDC.64 R20, c[0x0][0x228] ;  /* 0x00008a00ff147b82 */ /* 0x000ea20000000a00 */
[----:B------:R-:W-:-:S07]  /*3ab0*/  LEA R57, R22, R31, 0x1 ;  /* 0x0000001f16397211 */ /* 0x000fce00078e08ff */
[----:B------:R-:W-:Y:S01]  /*3ac0*/  BAR.SYNC.DEFER_BLOCKING 0x0 ;  /* 0x0000000000007b1d */ /* 0x000fe20000010000 */
[----:B------:R-:W-:Y:S02]  /*3ad0*/  F2FP.BF16.F32.PACK_AB R13, R30, R73 ;  /* 0x000000491e0d723e */ /* 0x000fe400000010ff */
[----:B------:R-:W-:Y:S02]  /*3ae0*/  LEA R55, R22, R57, 0x1 ;  /* 0x0000003916377211 */ /* 0x000fe400078e08ff */
[----:B------:R-:W-:Y:S02]  /*3af0*/  F2FP.BF16.F32.PACK_AB R14, R14, R17 ;  /* 0x000000110e0e723e */ /* 0x000fe400000010ff */
[----:B------:R-:W-:Y:S01]  /*3b00*/  F2FP.BF16.F32.PACK_AB R15, R15, R16 ;  /* 0x000000100f0f723e */ /* 0x000fe200000010ff */
[----:B------:R-:W-:Y:S01]  /*3b10*/  IMAD R37, R22, 0x2, R55 ;  /* 0x0000000216257824 */ /* 0x000fe200078e0237 */
[----:B------:R-:W-:Y:S02]  /*3b20*/  LOP3.LUT R105, R106, 0xff, RZ, 0xc0, !PT ;  /* 0x000000ff6a697812 */ /* 0x000fe400078ec0ff */
[----:B------:R-:W-:-:S02]  /*3b30*/  F2FP.BF16.F32.PACK_AB R16, R28, R67 ;  /* 0x000000431c10723e */ /* 0x000fc400000010ff */
[----:B------:R-:W-:Y:S01]  /*3b40*/  LEA R33, R22, R37, 0x1 ;  /* 0x0000002516217211 */ /* 0x000fe200078e08ff */
[----:B0-----:R-:W-:Y:S01]  /*3b50*/  IMAD R104, R104, 0x100, R105 ;  /* 0x0000010068687824 */ /* 0x001fe200078e0269 */
[----:B------:R-:W-:-:S03]  /*3b60*/  F2FP.BF16.F32.PACK_AB R18, R18, R29 ;  /* 0x0000001d1212723e */ /* 0x000fc600000010ff */
[----:B------:R-:W-:Y:S01]  /*3b70*/  IMAD R35, R22, 0x2, R33 ;  /* 0x0000000216237824 */ /* 0x000fe200078e0221 */
[----:B------:R-:W-:Y:S01]  /*3b80*/  F2FP.BF16.F32.PACK_AB R19, R19, R24 ;  /* 0x000000181313723e */ /* 0x000fe200000010ff */
[----:B------:R-:W-:Y:S01]  /*3b90*/  IMAD R36, R104, UR5, RZ ;  /* 0x0000000568247c24 */ /* 0x000fe2000f8e02ff */
[----:B------:R-:W-:Y:S01]  /*3ba0*/  USHF.L.U32 UR5, UR4, 0x1, URZ ;  /* 0x0000000104057899 */ /* 0x000fe2000800063f */
[----:B------:R-:W-:Y:S01]  /*3bb0*/  IMAD R54, R22, 0x2, R35 ;  /* 0x0000000216367824 */ /* 0x000fe200078e0223 */
[----:B------:R-:W-:Y:S01]  /*3bc0*/  STSM.16.M88.4 [R34], R8 ;  /* 0x0000000822007844 */ /* 0x000fe20000000200 */
[----:B------:R-:W-:-:S03]  /*3bd0*/  IMAD.SHL.U32 R17, R36, 0x2, RZ ;  /* 0x0000000224117824 */ /* 0x000fc600078e00ff */
[----:B------:R-:W-:Y:S01]  /*3be0*/  LEA R52, R22, R54, 0x1 ;  /* 0x0000003616347211 */ /* 0x000fe200078e08ff */
[----:B------:R-:W-:Y:S01]  /*3bf0*/  BAR.SYNC.DEFER_BLOCKING 0x0 ;  /* 0x0000000000007b1d */ /* 0x000fe20000010000 */
[----:B------:R-:W-:Y:S01]  /*3c00*/  IMAD.HI R36, R36, 0x2, RZ ;  /* 0x0000000224247827 */ /* 0x000fe200078e02ff */
[----:B--2---:R-:W-:Y:S01]  /*3c10*/  IADD3 R64, P2, P3, R17, UR5, R20 ;  /* 0x0000000511407c10 */ /* 0x004fe2000fb5e014 */
[----:B------:R-:W-:Y:S01]  /*3c20*/  UIMAD.WIDE UR4, UR4, 0x2, URZ ;  /* 0x00000002040478a5 */ /* 0x000fe2000f8e023f */
[----:B------:R-:W-:Y:S01]  /*3c30*/  F2FP.BF16.F32.PACK_AB R17, R26, R63 ;  /* 0x0000003f1a11723e */ /* 0x000fe200000010ff */
[C---:B------:R-:W-:Y:S01]  /*3c40*/  IMAD R47, R22.reuse, 0x2, R52 ;  /* 0x00000002162f7824 */ /* 0x040fe200078e0234 */
[-C--:B------:R-:W-:Y:S02]  /*3c50*/  LEA R20, P6, R23, R64.reuse, 0x1 ;  /* 0x0000004017147211 */ /* 0x080fe400078c08ff */
[-C--:B------:R-:W-:Y:S01]  /*3c60*/  LEA R26, P4, R27, R64.reuse, 0x1 ;  /* 0x000000401b1a7211 */ /* 0x080fe200078808ff */
[----:B------:R-:W-:Y:S01]  /*3c70*/  IMAD R46, R22, 0x2, R47 ;  /* 0x00000002162e7824 */ /* 0x000fe200078e022f */
[----:B------:R-:W-:Y:S01]  /*3c80*/  IADD3.X R80, R36, UR5, R21, P2, P3 ;  /* 0x0000000524507c10 */ /* 0x000fe200097e6415 */
[----:B------:R-:W-:Y:S01]  /*3c90*/  ULDC UR4, c[0x0][0x27c] ;  /* 0x00009f0000047ab9 */ /* 0x000fe20000000800 */
[----:B------:R-:W-:Y:S01]  /*3ca0*/  LEA R28, P2, R25, R64, 0x1 ;  /* 0x00000040191c7211 */ /* 0x000fe200078408ff */
[----:B------:R-:W-:Y:S01]  /*3cb0*/  UIMAD UR4, UR24, UR4, URZ ;  /* 0x00000004180472a4 */ /* 0x000fe2000f8e023f */
[----:B------:R-:W-:-:S02]  /*3cc0*/  LEA R43, R22, R46, 0x1 ;  /* 0x0000002e162b7211 */ /* 0x000fc400078e08ff */
[----:B------:R-:W-:Y:S01]  /*3cd0*/  LEA R24, P3, R59, R64, 0x1 ;  /* 0x000000403b187211 */ /* 0x000fe200078608ff */
[----:B------:R-:W-:Y:S01]  /*3ce0*/  USHF.L.U32 UR6, UR4, 0x2, URZ ;  /* 0x0000000204067899 */ /* 0x000fe2000800063f */
[-C--:B------:R-:W-:Y:S01]  /*3cf0*/  LEA.HI.X.SX32 R29, R25, R80.reuse, 0x1, P2 ;  /* 0x00000050191d7211 */ /* 0x080fe200010f0eff */
[C---:B------:R-:W-:Y:S01]  /*3d00*/  IMAD R42, R22.reuse, 0x2, R43 ;  /* 0x00000002162a7824 */ /* 0x040fe200078e022b */
[-C--:B------:R-:W-:Y:S01]  /*3d10*/  LEA.HI.X.SX32 R21, R23, R80.reuse, 0x1, P6 ;  /* 0x0000005017157211 */ /* 0x080fe200030f0eff */
[----:B------:R-:W-:Y:S01]  /*3d20*/  UIMAD.WIDE UR4, UR4, 0x4, URZ ;  /* 0x00000004040478a5 */ /* 0x000fe2000f8e023f */
[----:B------:R-:W-:Y:S01]  /*3d30*/  LEA.HI.X.SX32 R25, R59, R80, 0x1, P3 ;  /* 0x000000503b197211 */ /* 0x000fe200018f0eff */
[----:B------:R-:W0:Y:S01]  /*3d40*/  LDS.128 R8, [R51] ;  /* 0x0000000033087984 */ /* 0x000e220000000c00 */
[----:B------:R-:W-:Y:S01]  /*3d50*/  LEA R3, R22, R42, 0x1 ;  /* 0x0000002a16037211 */ /* 0x000fe200078e08ff */
[----:B------:R-:W-:Y:S01]  /*3d60*/  BAR.SYNC.DEFER_BLOCKING 0x0 ;  /* 0x0000000000007b1d */ /* 0x000fe20000010000 */
[----:B------:R-:W-:-:S03]  /*3d70*/  LEA R36, P6, R37, R64, 0x1 ;  /* 0x0000004025247211 */ /* 0x000fc600078c08ff */
[C---:B------:R-:W-:Y:S01]  /*3d80*/  IMAD R38, R22.reuse, 0x2, R3 ;  /* 0x0000000216267824 */ /* 0x040fe200078e0203 */
[-C--:B------:R-:W-:Y:S02]  /*3d90*/  LEA.HI.X.SX32 R27, R27, R80.reuse, 0x1, P4 ;  /* 0x000000501b1b7211 */ /* 0x080fe400020f0eff */
[----:B------:R-:W-:Y:S02]  /*3da0*/  LEA.HI.X.SX32 R37, R37, R80, 0x1, P6 ;  /* 0x0000005025257211 */ /* 0x000fe400030f0eff */
[C---:B------:R-:W-:Y:S02]  /*3db0*/  LEA R39, R22.reuse, R38, 0x1 ;  /* 0x0000002616277211 */ /* 0x040fe400078e08ff */
[-C--:B------:R-:W-:Y:S02]  /*3dc0*/  LEA R62, P6, R47, R64.reuse, 0x1 ;  /* 0x000000402f3e7211 */ /* 0x080fe400078c08ff */
[----:B------:R-:W-:Y:S01]  /*3dd0*/  LEA R30, P2, R31, R64, 0x1 ;  /* 0x000000401f1e7211 */ /* 0x000fe200078408ff */
[----:B------:R-:W-:Y:S01]  /*3de0*/  IMAD R44, R22, 0x2, R39 ;  /* 0x00000002162c7824 */ /* 0x000fe200078e0227 */
[----:B------:R-:W-:-:S02]  /*3df0*/  LEA.HI.X.SX32 R63, R47, R80, 0x1, P6 ;  /* 0x000000502f3f7211 */ /* 0x000fc400030f0eff */
[----:B------:R-:W-:Y:S01]  /*3e00*/  LEA R74, P6, R38, R64, 0x1 ;  /* 0x00000040264a7211 */ /* 0x000fe200078c08ff */
[----:B------:R-:W-:Y:S01]  /*3e10*/  IMAD R45, R22, 0x2, R44 ;  /* 0x00000002162d7824 */ /* 0x000fe200078e022c */
[-C--:B------:R-:W-:Y:S02]  /*3e20*/  LEA.HI.X.SX32 R31, R31, R80.reuse, 0x1, P2 ;  /* 0x000000501f1f7211 */ /* 0x080fe400010f0eff */
[----:B------:R-:W-:Y:S01]  /*3e30*/  LEA.HI.X.SX32 R75, R38, R80, 0x1, P6 ;  /* 0x00000050264b7211 */ /* 0x000fe200030f0eff */
[C---:B------:R-:W-:Y:S01]  /*3e40*/  IMAD R48, R22.reuse, 0x2, R45 ;  /* 0x0000000216307824 */ /* 0x040fe200078e022d */
[----:B------:R-:W-:Y:S04]  /*3e50*/  STSM.16.M88.4 [R34], R12 ;  /* 0x0000000c22007844 */ /* 0x000fe80000000200 */
[C---:B------:R-:W-:Y:S01]  /*3e60*/  LEA R49, R22.reuse, R48, 0x1 ;  /* 0x0000003016317211 */ /* 0x040fe200078e08ff */
[----:B------:R-:W-:Y:S03]  /*3e70*/  BAR.SYNC.DEFER_BLOCKING 0x0 ;  /* 0x0000000000007b1d */ /* 0x000fe60000010000 */
[----:B------:R-:W-:Y:S01]  /*3e80*/  LEA R38, P6, R49, R64, 0x1 ;  /* 0x0000004031267211 */ /* 0x000fe200078c08ff */
[----:B------:R-:W-:-:S05]  /*3e90*/  IMAD R50, R22, 0x2, R49 ;  /* 0x0000000216327824 */ /* 0x000fca00078e0231 */
[----:B------:R-:W-:-:S04]  /*3ea0*/  LEA R60, R22, R50, 0x1 ;  /* 0x00000032163c7211 */ /* 0x000fc800078e08ff */
[----:B------:R-:W-:-:S05]  /*3eb0*/  LEA R61, R22, R60, 0x1 ;  /* 0x0000003c163d7211 */ /* 0x000fca00078e08ff */
[----:B------:R-:W-:-:S05]  /*3ec0*/  IMAD R65, R22, 0x2, R61 ;  /* 0x0000000216417824 */ /* 0x000fca00078e023d */
[C---:B------:R-:W-:Y:S01]  /*3ed0*/  LEA R71, R22.reuse, R65, 0x1 ;  /* 0x0000004116477211 */ /* 0x040fe200078e08ff */
[----:B------:R-:W2:Y:S03]  /*3ee0*/  LDS.128 R12, [R51] ;  /* 0x00000000330c7984 */ /* 0x000ea60000000c00 */
[C---:B------:R-:W-:Y:S01]  /*3ef0*/  LEA R79, R22.reuse, R71, 0x1 ;  /* 0x00000047164f7211 */ /* 0x040fe200078e08ff */
[----:B------:R-:W-:Y:S04]  /*3f00*/  BAR.SYNC.DEFER_BLOCKING 0x0 ;  /* 0x0000000000007b1d */ /* 0x000fe80000010000 */
[----:B------:R-:W-:-:S05]  /*3f10*/  IMAD R81, R22, 0x2, R79 ;  /* 0x0000000216517824 */ /* 0x000fca00078e024f */
[----:B------:R-:W-:Y:S02]  /*3f20*/  LEA R91, R22, R81, 0x1 ;  /* 0x00000051165b7211 */ /* 0x000fe400078e08ff */
[----:B------:R-:W-:-:S04]  /*3f30*/  LEA R22, P5, R32, R64, 0x1 ;  /* 0x0000004020167211 */ /* 0x000fc800078a08ff */
[----:B------:R-:W-:Y:S02]  /*3f40*/  LEA.HI.X.SX32 R23, R32, R80, 0x1, P5 ;  /* 0x0000005020177211 */ /* 0x000fe400028f0eff */
[----:B------:R-:W-:-:S04]  /*3f50*/  LEA R32, P5, R33, R64, 0x1 ;  /* 0x0000004021207211 */ /* 0x000fc800078a08ff */
[----:B------:R-:W-:Y:S02]  /*3f60*/  LEA.HI.X.SX32 R33, R33, R80, 0x1, P5 ;  /* 0x0000005021217211 */ /* 0x000fe400028f0eff */
[C---:B------:R-:W-:Y:S01]  /*3f70*/  LEA R66, P5, R46.reuse, R64, 0x1 ;  /* 0x000000402e427211 */ /* 0x040fe200078a08ff */
[----:B------:R3:W-:Y:S03]  /*3f80*/  STSM.16.M88.4 [R34], R16 ;  /* 0x0000001022007844 */ /* 0x0007e60000000200 */
[----:B------:R-:W-:Y:S01]  /*3f90*/  LEA.HI.X.SX32 R67, R46, R80, 0x1, P5 ;  /* 0x000000502e437211 */ /* 0x000fe200028f0eff */
[----:B------:R-:W-:Y:S01]  /*3fa0*/  BAR.SYNC.DEFER_BLOCKING 0x0 ;  /* 0x0000000000007b1d */ /* 0x000fe20000010000 */
[----:B------:R-:W-:-:S04]  /*3fb0*/  LEA R46, P5, R39, R64, 0x1 ;  /* 0x00000040272e7211 */ /* 0x000fc800078a08ff */
[----:B------:R-:W-:Y:S02]  /*3fc0*/  LEA.HI.X.SX32 R47, R39, R80, 0x1, P5 ;  /* 0x00000050272f7211 */ /* 0x000fe400028f0eff */
[C---:B------:R-:W-:Y:S02]  /*3fd0*/  LEA R84, P5, R50.reuse, R64, 0x1 ;  /* 0x0000004032547211 */ /* 0x040fe400078a08ff */
[-C--:B------:R-:W-:Y:S02]  /*3fe0*/  LEA.HI.X.SX32 R39, R49, R80.reuse, 0x1, P6 ;  /* 0x0000005031277211 */ /* 0x080fe400030f0eff */
[----:B------:R-:W-:Y:S02]  /*3ff0*/  LEA.HI.X.SX32 R85, R50, R80, 0x1, P5 ;  /* 0x0000005032557211 */ /* 0x000fe400028f0eff */
[-C--:B---3--:R-:W-:Y:S02]  /*4000*/  LEA R18, P3, R55, R64.reuse, 0x1 ;  /* 0x0000004037127211 */ /* 0x088fe400078608ff */
[----:B------:R-:W-:-:S02]  /*4010*/  LEA R16, P4, R57, R64, 0x1 ;  /* 0x0000004039107211 */ /* 0x000fc400078808ff */
[----:B------:R-:W-:Y:S02]  /*4020*/  LEA.HI.X.SX32 R19, R55, R80, 0x1, P3 ;  /* 0x0000005037137211 */ /* 0x000fe400018f0eff */
[C---:B------:R-:W-:Y:S02]  /*4030*/  LEA R58, P3, R52.reuse, R64, 0x1 ;  /* 0x00000040343a7211 */ /* 0x040fe400078608ff */
[-C--:B------:R-:W-:Y:S02]  /*4040*/  LEA.HI.X.SX32 R17, R57, R80.reuse, 0x1, P4 ;  /* 0x0000005039117211 */ /* 0x080fe400020f0eff */
[----:B------:R-:W-:Y:S01]  /*4050*/  LEA.HI.X.SX32 R59, R52, R80, 0x1, P3 ;  /* 0x00000050343b7211 */ /* 0x000fe200018f0eff */
[----:B-1----:R1:W-:Y:S01]  /*4060*/  STG.E.U16 desc[UR26][R28.64], R4 ;  /* 0x000000041c007986 */ /* 0x0023e2000c10151a */
[-C--:B------:R-:W-:Y:S02]  /*4070*/  LEA R72, P3, R3, R64.reuse, 0x1 ;  /* 0x0000004003487211 */ /* 0x080fe400078608ff */
[----:B------:R-:W-:Y:S01]  /*4080*/  LEA R34, P2, R35, R64, 0x1 ;  /* 0x0000004023227211 */ /* 0x000fe200078408ff */
[----:B------:R3:W-:Y:S01]  /*4090*/  STG.E.U16 desc[UR26][R26.64], R5 ;  /* 0x000000051a007986 */ /* 0x0007e2000c10151a */
[----:B------:R-:W-:-:S02]  /*40a0*/  LEA.HI.X.SX32 R73, R3, R80, 0x1, P3 ;  /* 0x0000005003497211 */ /* 0x000fc400018f0eff */
[----:B------:R-:W-:Y:S01]  /*40b0*/  LEA R82, P3, R48, R64, 0x1 ;  /* 0x0000004030527211 */ /* 0x000fe200078608ff */
[----:B------:R4:W-:Y:S01]  /*40c0*/  STG.E.U16 desc[UR26][R24.64], R6 ;  /* 0x0000000618007986 */ /* 0x0009e2000c10151a */
[----:B------:R-:W-:Y:S02]  /*40d0*/  PRMT R3, R4, 0x7632, R3 ;  /* 0x0000763204037816 */ /* 0x000fe40000000003 */
[----:B------:R-:W-:Y:S01]  /*40e0*/  LEA.HI.X.SX32 R83, R48, R80, 0x1, P3 ;  /* 0x0000005030537211 */ /* 0x000fe200018f0eff */
[----:B------:R5:W-:Y:S01]  /*40f0*/  STG.E.U16 desc[UR26][R20.64], R7 ;  /* 0x0000000714007986 */ /* 0x000be2000c10151a */
[----:B-1----:R-:W-:Y:S02]  /*4100*/  PRMT R29, R7, 0x7632, R29 ;  /* 0x00007632071d7816 */ /* 0x002fe4000000001d */
[----:B------:R-:W-:Y:S01]  /*4110*/  LEA R56, P4, R54, R64, 0x1 ;  /* 0x0000004036387211 */ /* 0x000fe200078808ff */
[----:B------:R-:W1:Y:S01]  /*4120*/  LDS.128 R48, [R51] ;  /* 0x0000000033307984 */ /* 0x000e620000000c00 */
[----:B---3--:R-:W-:-:S02]  /*4130*/  PRMT R27, R6, 0x7632, R27 ;  /* 0x00007632061b7816 */ /* 0x008fc4000000001b */
[----:B------:R-:W-:Y:S01]  /*4140*/  LEA.HI.X.SX32 R35, R35, R80, 0x1, P2 ;  /* 0x0000005023237211 */ /* 0x000fe200010f0eff */
[----:B------:R3:W-:Y:S01]  /*4150*/  STG.E.U16 desc[UR26][R22.64], R3 ;  /* 0x0000000316007986 */ /* 0x0007e2000c10151a */
[----:B----4-:R-:W-:Y:S02]  /*4160*/  PRMT R25, R5, 0x7632, R25 ;  /* 0x0000763205197816 */ /* 0x010fe40000000019 */
[C---:B------:R-:W-:Y:S01]  /*4170*/  LEA R68, P2, R43.reuse, R64, 0x1 ;  /* 0x000000402b447211 */ /* 0x040fe200078408ff */
[----:B-----5:R-:W4:Y:S01]  /*4180*/  LDC.64 R6, c[0x0][0x230] ;  /* 0x00008c00ff067b82 */ /* 0x020f220000000a00 */
[----:B------:R-:W-:Y:S01]  /*4190*/  LEA.HI.X.SX32 R57, R54, R80, 0x1, P4 ;  /* 0x0000005036397211 */ /* 0x000fe200020f0eff */
[----:B------:R5:W-:Y:S01]  /*41a0*/  STG.E.U16 desc[UR26][R30.64], R25 ;  /* 0x000000191e007986 */ /* 0x000be2000c10151a */
[----:B------:R-:W-:Y:S02]  /*41b0*/  LEA R54, P4, R42, R64, 0x1 ;  /* 0x000000402a367211 */ /* 0x000fe400078808ff */
[----:B0-----:R-:W-:Y:S01]  /*41c0*/  PRMT R4, R8, 0x7632, R4 ;  /* 0x0000763208047816 */ /* 0x001fe20000000004 */
[----:B------:R-:W-:Y:S01]  /*41d0*/  STG.E.U16 desc[UR26][R16.64], R27 ;  /* 0x0000001b10007986 */ /* 0x000fe2000c10151a */
[----:B------:R-:W-:-:S02]  /*41e0*/  LEA.HI.X.SX32 R69, R43, R80, 0x1, P2 ;  /* 0x000000502b457211 */ /* 0x000fc400010f0eff */
[----:B---3--:R-:W-:Y:S01]  /*41f0*/  PRMT R3, R11, 0x7632, R3 ;  /* 0x000076320b037816 */ /* 0x008fe20000000003 */
[----:B------:R-:W-:Y:S01]  /*4200*/  STG.E.U16 desc[UR26][R18.64], R29 ;  /* 0x0000001d12007986 */ /* 0x000fe2000c10151a */
[----:B------:R-:W-:Y:S02]  /*4210*/  LEA R76, P2, R44, R64, 0x1 ;  /* 0x000000402c4c7211 */ /* 0x000fe400078408ff */
[----:B------:R-:W-:Y:S01]  /*4220*/  LEA.HI.X.SX32 R55, R42, R80, 0x1, P4 ;  /* 0x000000502a377211 */ /* 0x000fe200020f0eff */
[----:B------:R-:W-:Y:S01]  /*4230*/  STG.E.U16 desc[UR26][R36.64], R8 ;  /* 0x0000000824007986 */ /* 0x000fe2000c10151a */
[----:B-----5:R-:W-:Y:S02]  /*4240*/  PRMT R31, R9, 0x7632, R31 ;  /* 0x00007632091f7816 */ /* 0x020fe4000000001f */
[----:B------:R-:W-:Y:S01]  /*4250*/  LEA R42, P4, R45, R64, 0x1 ;  /* 0x000000402d2a7211 */ /* 0x000fe200078808ff */
[----:B------:R0:W-:Y:S01]  /*4260*/  STG.E.U16 desc[UR26][R32.64], R9 ;  /* 0x0000000920007986 */ /* 0x0001e2000c10151a */
[----:B------:R-:W-:-:S02]  /*4270*/  LEA.HI.X.SX32 R77, R44, R80, 0x1, P2 ;  /* 0x000000502c4d7211 */ /* 0x000fc400010f0eff */
[----:B--2---:R-:W-:Y:S01]  /*4280*/  PRMT R5, R12, 0x7632, R5 ;  /* 0x000076320c057816 */ /* 0x004fe20000000005 */
[----:B------:R1:W-:Y:S01]  /*4290*/  STG.E.U16 desc[UR26][R34.64], R10 ;  /* 0x0000000a22007986 */ /* 0x0003e2000c10151a */
[----:B------:R-:W-:Y:S02]  /*42a0*/  LEA R44, P2, R60, R64, 0x1 ;  /* 0x000000403c2c7211 */ /* 0x000fe400078408ff */
[----:B------:R-:W-:Y:S01]  /*42b0*/  LEA.HI.X.SX32 R43, R45, R80, 0x1, P4 ;  /* 0x000000502d2b7211 */ /* 0x000fe200020f0eff */
[----:B------:R-:W-:Y:S01]  /*42c0*/  STG.E.U16 desc[UR26][R56.64], R11 ;  /* 0x0000000b38007986 */ /* 0x000fe2000c10151a */
[----:B------:R-:W-:Y:S02]  /*42d0*/  PRMT R21, R13, 0x7632, R21 ;  /* 0x000076320d157816 */ /* 0x000fe40000000015 */
[----:B------:R-:W-:Y:S01]  /*42e0*/  LEA R88, P4, R61, R64, 0x1 ;  /* 0x000000403d587211 */ /* 0x000fe200078808ff */
[----:B------:R-:W-:Y:S01]  /*42f0*/  STG.E.U16 desc[UR26][R58.64], R4 ;  /* 0x000000043a007986 */ /* 0x000fe2000c10151a */
[----:B0-----:R-:W-:-:S02]  /*4300*/  PRMT R33, R10, 0x7632, R33 ;  /* 0x000076320a217816 */ /* 0x001fc40000000021 */
[----:B------:R-:W-:Y:S01]  /*4310*/  PRMT R8, R14, 0x7632, R8 ;  /* 0x000076320e087816 */ /* 0x000fe20000000008 */
[----:B------:R-:W-:Y:S01]  /*4320*/  STG.E.U16 desc[UR26][R62.64], R31 ;  /* 0x0000001f3e007986 */ /* 0x000fe2000c10151a */
[-C--:B------:R-:W-:Y:S02]  /*4330*/  LEA R86, P3, R65, R64.reuse, 0x1 ;  /* 0x0000004041567211 */ /* 0x080fe400078608ff */
[----:B------:R-:W-:Y:S01]  /*4340*/  PRMT R19, R15, 0x7632, R19 ;  /* 0x000076320f137816 */ /* 0x000fe20000000013 */
[----:B------:R-:W-:Y:S01]  /*4350*/  STG.E.U16 desc[UR26][R66.64], R33 ;  /* 0x0000002142007986 */ /* 0x000fe2000c10151a */
[-C--:B------:R-:W-:Y:S02]  /*4360*/  LEA R70, P6, R71, R64.reuse, 0x1 ;  /* 0x0000004047467211 */ /* 0x080fe400078c08ff */
[----:B------:R-:W-:Y:S01]  /*4370*/  LEA R78, P5, R79, R64, 0x1 ;  /* 0x000000404f4e7211 */ /* 0x000fe200078a08ff */
[----:B------:R0:W-:Y:S01]  /*4380*/  STG.E.U16 desc[UR26][R68.64], R3 ;  /* 0x0000000344007986 */ /* 0x0001e2000c10151a */
[----:B------:R-:W-:-:S02]  /*4390*/  LEA.HI.X.SX32 R45, R60, R80, 0x1, P2 ;  /* 0x000000503c2d7211 */ /* 0x000fc400010f0eff */
[----:B------:R-:W-:Y:S01]  /*43a0*/  LEA R60, P2, R81, R64, 0x1 ;  /* 0x00000040513c7211 */ /* 0x000fe200078408ff */
[----:B------:R-:W-:Y:S01]  /*43b0*/  STG.E.U16 desc[UR26][R54.64], R12 ;  /* 0x0000000c36007986 */ /* 0x000fe2000c10151a */
[----:B------:R-:W-:Y:S02]  /*43c0*/  LEA.HI.X.SX32 R89, R61, R80, 0x1, P4 ;  /* 0x000000503d597211 */ /* 0x000fe400020f0eff */
[----:B------:R-:W-:Y:S01]  /*43d0*/  LEA R64, P4, R91, R64, 0x1 ;  /* 0x000000405b407211 */ /* 0x000fe200078808ff */
[----:B------:R-:W-:Y:S01]  /*43e0*/  STG.E.U16 desc[UR26][R72.64], R13 ;  /* 0x0000000d48007986 */ /* 0x000fe2000c10151a */
[-C--:B------:R-:W-:Y:S02]  /*43f0*/  LEA.HI.X.SX32 R87, R65, R80.reuse, 0x1, P3 ;  /* 0x0000005041577211 */ /* 0x080fe400018f0eff */
[----:B------:R-:W-:Y:S01]  /*4400*/  LEA.HI.X.SX32 R71, R71, R80, 0x1, P6 ;  /* 0x0000005047477211 */ /* 0x000fe200030f0eff */
[----:B------:R-:W-:Y:S01]  /*4410*/  STG.E.U16 desc[UR26][R74.64], R14 ;  /* 0x0000000e4a007986 */ /* 0x000fe2000c10151a */
[----:B-1----:R-:W-:-:S02]  /*4420*/  PRMT R35, R48, 0x7632, R35 ;  /* 0x0000763230237816 */ /* 0x002fc40000000023 */
[-C--:B------:R-:W-:Y:S01]  /*4430*/  LEA.HI.X.SX32 R79, R79, R80.reuse, 0x1, P5 ;  /* 0x000000504f4f7211 */ /* 0x080fe200028f0eff */
[----:B------:R-:W-:Y:S01]  /*4440*/  STG.E.U16 desc[UR26][R46.64], R15 ;  /* 0x0000000f2e007986 */ /* 0x000fe2000c10151a */
[-C--:B------:R-:W-:Y:S02]  /*4450*/  LEA.HI.X.SX32 R61, R81, R80.reuse, 0x1, P2 ;  /* 0x00000050513d7211 */ /* 0x080fe400010f0eff */
[----:B------:R-:W-:Y:S01]  /*4460*/  PRMT R30, R50, 0x7632, R30 ;  /* 0x00007632321e7816 */ /* 0x000fe2000000001e */
[----:B------:R1:W-:Y:S01]  /*4470*/  STG.E.U16 desc[UR26][R76.64], R5 ;  /* 0x000000054c007986 */ /* 0x0003e2000c10151a */
[----:B------:R-:W-:Y:S02]  /*4480*/  LEA.HI.X.SX32 R65, R91, R80, 0x1, P4 ;  /* 0x000000505b417211 */ /* 0x000fe400020f0eff */
[----:B------:R-:W-:Y:S01]  /*4490*/  PRMT R32, R51, 0x7632, R32 ;  /* 0x0000763233207816 */ /* 0x000fe20000000020 */
[----:B------:R-:W-:Y:S01]  /*44a0*/  STG.E.U16 desc[UR26][R42.64], R21 ;  /* 0x000000152a007986 */ /* 0x000fe2000c10151a */
[----:B0-----:R-:W-:-:S02]  /*44b0*/  FSEL R3, R40, -INF , P0 ;  /* 0xff80000028037808 */ /* 0x001fc40000000000 */
[----:B------:R-:W-:Y:S01]  /*44c0*/  FSEL R4, R41, -INF , P1 ;  /* 0xff80000029047808 */ /* 0x000fe20000800000 */
[----:B------:R-:W-:Y:S01]  /*44d0*/  STG.E.U16 desc[UR26][R82.64], R8 ;  /* 0x0000000852007986 */ /* 0x000fe2000c10151a */
[----:B------:R-:W-:Y:S01]  /*44e0*/  LOP3.LUT P2, RZ, R106, 0x100, RZ, 0xc0, !PT ;  /* 0x000001006aff7812 */ /* 0x000fe2000784c0ff */
[----:B------:R-:W-:Y:S01]  /*44f0*/  FFMA R52, R3, 0.69314718246459960938, R2 ;  /* 0x3f31721803347823 */ /* 0x000fe20000000002 */
[----:B------:R-:W-:Y:S01]  /*4500*/  SHF.L.U32 R3, R104, 0x2, RZ ;  /* 0x0000000268037819 */ /* 0x000fe200000006ff */
[----:B------:R0:W-:Y:S01]  /*4510*/  STG.E.U16 desc[UR26][R38.64], R19 ;  /* 0x0000001326007986 */ /* 0x0001e2000c10151a */
[----:B-1----:R-:W-:Y:S02]  /*4520*/  IMAD.SHL.U32 R5, R106, 0x2, RZ ;  /* 0x000000026a057824 */ /* 0x002fe400078e00ff */
[----:B------:R-:W-:Y:S01]  /*4530*/  FFMA R53, R4, 0.69314718246459960938, R53 ;  /* 0x3f31721804357823 */ /* 0x000fe20000000035 */
[----:B------:R-:W-:Y:S01]  /*4540*/  IMAD.HI R4, R104, 0x4, RZ ;  /* 0x0000000468047827 */ /* 0x000fe200078e02ff */
[----:B------:R1:W-:Y:S01]  /*4550*/  STG.E.U16 desc[UR26][R84.64], R48 ;  /* 0x0000003054007986 */ /* 0x0003e2000c10151a */
[----:B----4-:R-:W-:-:S02]  /*4560*/  IADD3 R2, P0, P1, R3, UR6, R6 ;  /* 0x0000000603027c10 */ /* 0x010fc4000f91e006 */
[----:B------:R-:W-:Y:S01]  /*4570*/  LOP3.LUT R5, R5, 0x3f8, RZ, 0xc0, !PT ;  /* 0x000003f805057812 */ /* 0x000fe200078ec0ff */
[----:B------:R1:W-:Y:S01]  /*4580*/  STG.E.U16 desc[UR26][R44.64], R49 ;  /* 0x000000312c007986 */ /* 0x0003e2000c10151a */
[----:B------:R-:W-:Y:S02]  /*4590*/  IADD3.X R3, R4, UR5, R7, P0, P1 ;  /* 0x0000000504037c10 */ /* 0x000fe400087e2407 */
[----:B0-----:R-:W-:Y:S01]  /*45a0*/  PRMT R39, R49, 0x7632, R39 ;  /* 0x0000763231277816 */ /* 0x001fe20000000027 */
[----:B------:R1:W-:Y:S04]  /*45b0*/  STG.E.U16 desc[UR26][R88.64], R50 ;  /* 0x0000003258007986 */ /* 0x0003e8000c10151a */
[----:B------:R1:W-:Y:S04]  /*45c0*/  STG.E.U16 desc[UR26][R86.64], R51 ;  /* 0x0000003356007986 */ /* 0x0003e8000c10151a */
[----:B------:R1:W-:Y:S04]  /*45d0*/  STG.E.U16 desc[UR26][R70.64], R35 ;  /* 0x0000002346007986 */ /* 0x0003e8000c10151a */
[----:B------:R1:W-:Y:S04]  /*45e0*/  STG.E.U16 desc[UR26][R78.64], R39 ;  /* 0x000000274e007986 */ /* 0x0003e8000c10151a */
[----:B------:R1:W-:Y:S04]  /*45f0*/  STG.E.U16 desc[UR26][R60.64], R30 ;  /* 0x0000001e3c007986 */ /* 0x0003e8000c10151a */
[----:B------:R1:W-:Y:S01]  /*4600*/  STG.E.U16 desc[UR26][R64.64], R32 ;  /* 0x0000002040007986 */ /* 0x0003e2000c10151a */
[----:B------:R-:W-:Y:S06]  /*4610*/  BAR.SYNC.DEFER_BLOCKING 0x0 ;  /* 0x0000000000007b1d */ /* 0x000fec0000010000 */
[----:B------:R1:W-:Y:S02]  /*4620*/  STS.64 [R5+UR25], R52 ;  /* 0x0000003405007988 */ /* 0x0003e40008000a19 */
[----:B------:R-:W-:Y:S06]  /*4630*/  BAR.SYNC.DEFER_BLOCKING 0x0 ;  /* 0x0000000000007b1d */ /* 0x000fec0000010000 */
[----:B------:R-:W-:Y:S05]  /*4640*/  @P2 EXIT ;  /* 0x000000000000294d */ /* 0x000fea0003800000 */
[----:B-1----:R-:W0:Y:S04]  /*4650*/  LDS R5, [R0] ;  /* 0x0000000000057984 */ /* 0x002e280000000800 */
[----:B0-----:R-:W-:Y:S01]  /*4660*/  STG.E desc[UR26][R2.64], R5 ;  /* 0x0000000502007986 */ /* 0x001fe2000c10191a */
[----:B------:R-:W-:Y:S05]  /*4670*/  EXIT ;  /* 0x000000000000794d */ /* 0x000fea0003800000 */
.L_x_2:
[----:B------:R-:W-:-:S00]  /*4680*/  BRA `(.L_x_2) ;  /* 0xfffffffc00fc7947 */ /* 0x000fc0000383ffff */
[----:B------:R-:W-:-:S00]  /*4690*/  NOP ;  /* 0x0000000000007918 */ /* 0x000fc00000000000 */
        /* <DEDUP_REMOVED lines=14> */
.L_x_3:


//--------------------- .nv.global.init           --------------------------
	.section	.nv.global.init,"aw",@progbits
.nv.global.init:
	.type		_$_str,@object
	.size		_$_str,(.L_0 - _$_str)
_$_str:
        /*0000*/ 	.byte	0x5f, 0x5f, 0x43, 0x55, 0x44, 0x41, 0x5f, 0x46, 0x54, 0x5a, 0x00
.L_0:


//--------------------- .nv.shared.attn_fwd       --------------------------
	.section	.nv.shared.attn_fwd,"aw",@nobits
	.sectionflags	@""
	.align	16
	.zero		1024


//--------------------- .nv.shared.reserved.0     --------------------------
	.section	.nv.shared.reserved.0,"aw",@nobits
	.weak		__nv_reservedSMEM_offset_0_alias
	.size		__nv_reservedSMEM_offset_0_alias, 0, 0
	.other		__nv_reservedSMEM_offset_0_alias,@"STO_CUDA_RESERVED_SHARED STV_DEFAULT"
__nv_reservedSMEM_offset_0_alias:
	.zero		0


//--------------------- .nv.constant0.attn_fwd    --------------------------
	.section	.nv.constant0.attn_fwd,"a",@progbits
	.sectionflags	@""
	.align	4
.nv.constant0.attn_fwd:
	.zero		664


//--------------------- SYMBOLS --------------------------

	.type		.nv.reservedSmem.offset0,@object
	.size		.nv.reservedSmem.offset0,0x4
